	.headerflags	@"EF_CUDA_TEXMODE_UNIFIED EF_CUDA_64BIT_ADDRESS EF_CUDA_ACCELERATORS EF_CUDA_SM90 EF_CUDA_VIRTUAL_SM(EF_CUDA_SM90)"
	.elftype	@"ET_EXEC"


//--------------------- .nv.info                  --------------------------
	.section	.nv.info,"",@"SHT_CUDA_INFO"
	.align	4


	//----- nvinfo : EIATTR_REGCOUNT
	.align		4
        /*0000*/ 	.byte	0x04, 0x2f
        /*0002*/ 	.short	(.L_2 - .L_1)
	.align		4
.L_1:
        /*0004*/ 	.word	index@(triton_red_fused__to_copy__unsafe_index_add_arange_cat_clamp_floor_mul_native_group_norm_rsub_sub_37)
        /*0008*/ 	.word	0x000000ff


	//----- nvinfo : EIATTR_MIN_STACK_SIZE
	.align		4
.L_2:
        /*000c*/ 	.byte	0x04, 0x12
        /*000e*/ 	.short	(.L_4 - .L_3)
	.align		4
.L_3:
        /*0010*/ 	.word	index@(triton_red_fused__to_copy__unsafe_index_add_arange_cat_clamp_floor_mul_native_group_norm_rsub_sub_37)
        /*0014*/ 	.word	0x00000140


	//----- nvinfo : EIATTR_FRAME_SIZE
	.align		4
.L_4:
        /*0018*/ 	.byte	0x04, 0x11
        /*001a*/ 	.short	(.L_6 - .L_5)
	.align		4
.L_5:
        /*001c*/ 	.word	index@(triton_red_fused__to_copy__unsafe_index_add_arange_cat_clamp_floor_mul_native_group_norm_rsub_sub_37)
        /*0020*/ 	.word	0x00000140


	//----- nvinfo : EIATTR_MIN_STACK_SIZE
	.align		4
.L_6:
        /*0024*/ 	.byte	0x04, 0x12
        /*0026*/ 	.short	(.L_8 - .L_7)
	.align		4
.L_7:
        /*0028*/ 	.word	index@(triton_red_fused__to_copy__unsafe_index_add_arange_cat_clamp_floor_mul_native_group_norm_rsub_sub_37)
        /*002c*/ 	.word	0x00000140
.L_8:


//--------------------- .nv.info.triton_red_fused__to_copy__unsafe_index_add_arange_cat_clamp_floor_mul_native_group_norm_rsub_sub_37 --------------------------
	.section	.nv.info.triton_red_fused__to_copy__unsafe_index_add_arange_cat_clamp_floor_mul_native_group_norm_rsub_sub_37,"",@"SHT_CUDA_INFO"
	.sectionflags	@""
	.align	4


	//----- nvinfo : EIATTR_CUDA_API_VERSION
	.align		4
        /*0000*/ 	.byte	0x04, 0x37
        /*0002*/ 	.short	(.L_10 - .L_9)
.L_9:
        /*0004*/ 	.word	0x0000007c


	//----- nvinfo : EIATTR_KPARAM_INFO
	.align		4
.L_10:
        /*0008*/ 	.byte	0x04, 0x17
        /*000a*/ 	.short	(.L_12 - .L_11)
.L_11:
        /*000c*/ 	.word	0x00000000
        /*0010*/ 	.short	0x0015
        /*0012*/ 	.short	0x00a4
        /*0014*/ 	.byte	0x00, 0xf0, 0x11, 0x00


	//----- nvinfo : EIATTR_KPARAM_INFO
	.align		4
.L_12:
        /*0018*/ 	.byte	0x04, 0x17
        /*001a*/ 	.short	(.L_14 - .L_13)
.L_13:
        /*001c*/ 	.word	0x00000000
        /*0020*/ 	.short	0x0014
        /*0022*/ 	.short	0x00a0
        /*0024*/ 	.byte	0x00, 0xf0, 0x11, 0x00


	//----- nvinfo : EIATTR_KPARAM_INFO
	.align		4
.L_14:
        /*0028*/ 	.byte	0x04, 0x17
        /*002a*/ 	.short	(.L_16 - .L_15)
.L_15:
        /*002c*/ 	.word	0x00000000
        /*0030*/ 	.short	0x0013
        /*0032*/ 	.short	0x0098
        /*0034*/ 	.byte	0x00, 0xf4, 0x21, 0x00


	//----- nvinfo : EIATTR_KPARAM_INFO
	.align		4
.L_16:
        /*0038*/ 	.byte	0x04, 0x17
        /*003a*/ 	.short	(.L_18 - .L_17)
.L_17:
        /*003c*/ 	.word	0x00000000
        /*0040*/ 	.short	0x0012
        /*0042*/ 	.short	0x0090
        /*0044*/ 	.byte	0x00, 0xf4, 0x21, 0x00


	//----- nvinfo : EIATTR_KPARAM_INFO
	.align		4
.L_18:
        /*0048*/ 	.byte	0x04, 0x17
        /*004a*/ 	.short	(.L_20 - .L_19)
.L_19:
        /*004c*/ 	.word	0x00000000
        /*0050*/ 	.short	0x0011
        /*0052*/ 	.short	0x0088
        /*0054*/ 	.byte	0x00, 0xf4, 0x21, 0x00


	//----- nvinfo : EIATTR_KPARAM_INFO
	.align		4
.L_20:
        /*0058*/ 	.byte	0x04, 0x17
        /*005a*/ 	.short	(.L_22 - .L_21)
.L_21:
        /*005c*/ 	.word	0x00000000
        /*0060*/ 	.short	0x0010
        /*0062*/ 	.short	0x0080
        /*0064*/ 	.byte	0x00, 0xf4, 0x21, 0x00


	//----- nvinfo : EIATTR_KPARAM_INFO
	.align		4
.L_22:
        /*0068*/ 	.byte	0x04, 0x17
        /*006a*/ 	.short	(.L_24 - .L_23)
.L_23:
        /*006c*/ 	.word	0x00000000
        /*0070*/ 	.short	0x000f
        /*0072*/ 	.short	0x0078
        /*0074*/ 	.byte	0x00, 0xf4, 0x21, 0x00


	//----- nvinfo : EIATTR_KPARAM_INFO
	.align		4
.L_24:
        /*0078*/ 	.byte	0x04, 0x17
        /*007a*/ 	.short	(.L_26 - .L_25)
.L_25:
        /*007c*/ 	.word	0x00000000
        /*0080*/ 	.short	0x000e
        /*0082*/ 	.short	0x0070
        /*0084*/ 	.byte	0x00, 0xf4, 0x21, 0x00


	//----- nvinfo : EIATTR_KPARAM_INFO
	.align		4
.L_26:
        /*0088*/ 	.byte	0x04, 0x17
        /*008a*/ 	.short	(.L_28 - .L_27)
.L_27:
        /*008c*/ 	.word	0x00000000
        /*0090*/ 	.short	0x000d
        /*0092*/ 	.short	0x0068
        /*0094*/ 	.byte	0x00, 0xf4, 0x21, 0x00


	//----- nvinfo : EIATTR_KPARAM_INFO
	.align		4
.L_28:
        /*0098*/ 	.byte	0x04, 0x17
        /*009a*/ 	.short	(.L_30 - .L_29)
.L_29:
        /*009c*/ 	.word	0x00000000
        /*00a0*/ 	.short	0x000c
        /*00a2*/ 	.short	0x0060
        /*00a4*/ 	.byte	0x00, 0xf4, 0x21, 0x00


	//----- nvinfo : EIATTR_KPARAM_INFO
	.align		4
.L_30:
        /*00a8*/ 	.byte	0x04, 0x17
        /*00aa*/ 	.short	(.L_32 - .L_31)
.L_31:
        /*00ac*/ 	.word	0x00000000
        /*00b0*/ 	.short	0x000b
        /*00b2*/ 	.short	0x0058
        /*00b4*/ 	.byte	0x00, 0xf4, 0x21, 0x00


	//----- nvinfo : EIATTR_KPARAM_INFO
	.align		4
.L_32:
        /*00b8*/ 	.byte	0x04, 0x17
        /*00ba*/ 	.short	(.L_34 - .L_33)
.L_33:
        /*00bc*/ 	.word	0x00000000
        /*00c0*/ 	.short	0x000a
        /*00c2*/ 	.short	0x0050
        /*00c4*/ 	.byte	0x00, 0xf4, 0x21, 0x00


	//----- nvinfo : EIATTR_KPARAM_INFO
	.align		4
.L_34:
        /*00c8*/ 	.byte	0x04, 0x17
        /*00ca*/ 	.short	(.L_36 - .L_35)
.L_35:
        /*00cc*/ 	.word	0x00000000
        /*00d0*/ 	.short	0x0009
        /*00d2*/ 	.short	0x0048
        /*00d4*/ 	.byte	0x00, 0xf4, 0x21, 0x00


	//----- nvinfo : EIATTR_KPARAM_INFO
	.align		4
.L_36:
        /*00d8*/ 	.byte	0x04, 0x17
        /*00da*/ 	.short	(.L_38 - .L_37)
.L_37:
        /*00dc*/ 	.word	0x00000000
        /*00e0*/ 	.short	0x0008
        /*00e2*/ 	.short	0x0040
        /*00e4*/ 	.byte	0x00, 0xf4, 0x21, 0x00


	//----- nvinfo : EIATTR_KPARAM_INFO
	.align		4
.L_38:
        /*00e8*/ 	.byte	0x04, 0x17
        /*00ea*/ 	.short	(.L_40 - .L_39)
.L_39:
        /*00ec*/ 	.word	0x00000000
        /*00f0*/ 	.short	0x0007
        /*00f2*/ 	.short	0x0038
        /*00f4*/ 	.byte	0x00, 0xf4, 0x21, 0x00


	//----- nvinfo : EIATTR_KPARAM_INFO
	.align		4
.L_40:
        /*00f8*/ 	.byte	0x04, 0x17
        /*00fa*/ 	.short	(.L_42 - .L_41)
.L_41:
        /*00fc*/ 	.word	0x00000000
        /*0100*/ 	.short	0x0006
        /*0102*/ 	.short	0x0030
        /*0104*/ 	.byte	0x00, 0xf4, 0x21, 0x00


	//----- nvinfo : EIATTR_KPARAM_INFO
	.align		4
.L_42:
        /*0108*/ 	.byte	0x04, 0x17
        /*010a*/ 	.short	(.L_44 - .L_43)
.L_43:
        /*010c*/ 	.word	0x00000000
        /*0110*/ 	.short	0x0005
        /*0112*/ 	.short	0x0028
        /*0114*/ 	.byte	0x00, 0xf4, 0x21, 0x00


	//----- nvinfo : EIATTR_KPARAM_INFO
	.align		4
.L_44:
        /*0118*/ 	.byte	0x04, 0x17
        /*011a*/ 	.short	(.L_46 - .L_45)
.L_45:
        /*011c*/ 	.word	0x00000000
        /*0120*/ 	.short	0x0004
        /*0122*/ 	.short	0x0020
        /*0124*/ 	.byte	0x00, 0xf4, 0x21, 0x00


	//----- nvinfo : EIATTR_KPARAM_INFO
	.align		4
.L_46:
        /*0128*/ 	.byte	0x04, 0x17
        /*012a*/ 	.short	(.L_48 - .L_47)
.L_47:
        /*012c*/ 	.word	0x00000000
        /*0130*/ 	.short	0x0003
        /*0132*/ 	.short	0x0018
        /*0134*/ 	.byte	0x00, 0xf4, 0x21, 0x00


	//----- nvinfo : EIATTR_KPARAM_INFO
	.align		4
.L_48:
        /*0138*/ 	.byte	0x04, 0x17
        /*013a*/ 	.short	(.L_50 - .L_49)
.L_49:
        /*013c*/ 	.word	0x00000000
        /*0140*/ 	.short	0x0002
        /*0142*/ 	.short	0x0010
        /*0144*/ 	.byte	0x00, 0xf4, 0x21, 0x00


	//----- nvinfo : EIATTR_KPARAM_INFO
	.align		4
.L_50:
        /*0148*/ 	.byte	0x04, 0x17
        /*014a*/ 	.short	(.L_52 - .L_51)
.L_51:
        /*014c*/ 	.word	0x00000000
        /*0150*/ 	.short	0x0001
        /*0152*/ 	.short	0x0008
        /*0154*/ 	.byte	0x00, 0xf4, 0x21, 0x00


	//----- nvinfo : EIATTR_KPARAM_INFO
	.align		4
.L_52:
        /*0158*/ 	.byte	0x04, 0x17
        /*015a*/ 	.short	(.L_54 - .L_53)
.L_53:
        /*015c*/ 	.word	0x00000000
        /*0160*/ 	.short	0x0000
        /*0162*/ 	.short	0x0000
        /*0164*/ 	.byte	0x00, 0xf4, 0x21, 0x00


	//----- nvinfo : EIATTR_SPARSE_MMA_MASK
	.align		4
.L_54:
        /*0168*/ 	.byte	0x03, 0x50
        /*016a*/ 	.short	0x0000


	//----- nvinfo : EIATTR_MAXREG_COUNT
	.align		4
        /*016c*/ 	.byte	0x03, 0x1b
        /*016e*/ 	.short	0x00ff


	//----- nvinfo : EIATTR_COOP_GROUP_MASK_REGIDS
	.align		4
        /*0170*/ 	.byte	0x04, 0x29
        /*0172*/ 	.short	(.L_56 - .L_55)


	//   ....[0]....
.L_55:
        /*0174*/ 	.word	0xffffffff


	//   ....[1]....
        /*0178*/ 	.word	0xffffffff


	//   ....[2]....
        /*017c*/ 	.word	0xffffffff


	//   ....[3]....
        /*0180*/ 	.word	0xffffffff


	//   ....[4]....
        /*0184*/ 	.word	0xffffffff


	//   ....[5]....
        /*0188*/ 	.word	0xffffffff


	//   ....[6]....
        /*018c*/ 	.word	0xffffffff


	//   ....[7]....
        /*0190*/ 	.word	0xffffffff


	//   ....[8]....
        /*0194*/ 	.word	0xffffffff


	//   ....[9]....
        /*0198*/ 	.word	0xffffffff


	//   ....[10]....
        /*019c*/ 	.word	0xffffffff


	//   ....[11]....
        /*01a0*/ 	.word	0xffffffff


	//   ....[12]....
        /*01a4*/ 	.word	0xffffffff


	//   ....[13]....
        /*01a8*/ 	.word	0xffffffff


	//   ....[14]....
        /*01ac*/ 	.word	0xffffffff


	//   ....[15]....
        /*01b0*/ 	.word	0xffffffff


	//----- nvinfo : EIATTR_COOP_GROUP_INSTR_OFFSETS
	.align		4
.L_56:
        /*01b4*/ 	.byte	0x04, 0x28
        /*01b6*/ 	.short	(.L_58 - .L_57)


	//   ....[0]....
.L_57:
        /*01b8*/ 	.word	0x0000bf00


	//   ....[1]....
        /*01bc*/ 	.word	0x0000bf70


	//   ....[2]....
        /*01c0*/ 	.word	0x0000c060


	//   ....[3]....
        /*01c4*/ 	.word	0x0000c0c0


	//   ....[4]....
        /*01c8*/ 	.word	0x0000c190


	//   ....[5]....
        /*01cc*/ 	.word	0x0000c1f0


	//   ....[6]....
        /*01d0*/ 	.word	0x0000c2e0


	//   ....[7]....
        /*01d4*/ 	.word	0x0000c310


	//   ....[8]....
        /*01d8*/ 	.word	0x0000c440


	//   ....[9]....
        /*01dc*/ 	.word	0x0000c470


	//   ....[10]....
        /*01e0*/ 	.word	0x0000c620


	//   ....[11]....
        /*01e4*/ 	.word	0x0000c680


	//   ....[12]....
        /*01e8*/ 	.word	0x0000c690


	//   ....[13]....
        /*01ec*/ 	.word	0x0000c6c0


	//   ....[14]....
        /*01f0*/ 	.word	0x0000c7b0


	//   ....[15]....
        /*01f4*/ 	.word	0x0000c7f0


	//----- nvinfo : EIATTR_EXIT_INSTR_OFFSETS
	.align		4
.L_58:
        /*01f8*/ 	.byte	0x04, 0x1c
        /*01fa*/ 	.short	(.L_60 - .L_59)


	//   ....[0]....
.L_59:
        /*01fc*/ 	.word	0x0000c9e0


	//   ....[1]....
        /*0200*/ 	.word	0x0000ca20


	//----- nvinfo : EIATTR_REQNTID
	.align		4
.L_60:
        /*0204*/ 	.byte	0x04, 0x10
        /*0206*/ 	.short	(.L_62 - .L_61)
.L_61:
        /*0208*/ 	.word	0x00000080
        /*020c*/ 	.word	0x00000001
        /*0210*/ 	.word	0x00000001


	//----- nvinfo : EIATTR_CBANK_PARAM_SIZE
	.align		4
.L_62:
        /*0214*/ 	.byte	0x03, 0x19
        /*0216*/ 	.short	0x00a8


	//----- nvinfo : EIATTR_PARAM_CBANK
	.align		4
        /*0218*/ 	.byte	0x04, 0x0a
        /*021a*/ 	.short	(.L_64 - .L_63)
	.align		4
.L_63:
        /*021c*/ 	.word	index@(.nv.constant0.triton_red_fused__to_copy__unsafe_index_add_arange_cat_clamp_floor_mul_native_group_norm_rsub_sub_37)
        /*0220*/ 	.short	0x0210
        /*0222*/ 	.short	0x00a8


	//----- nvinfo : EIATTR_SW_WAR
	.align		4
.L_64:
        /*0224*/ 	.byte	0x04, 0x36
        /*0226*/ 	.short	(.L_66 - .L_65)
.L_65:
        /*0228*/ 	.word	0x00000008
.L_66:


//--------------------- .nv.callgraph             --------------------------
	.section	.nv.callgraph,"",@"SHT_CUDA_CALLGRAPH"
	.align	4
	.sectionentsize	8
	.align		4
        /*0000*/ 	.word	0x00000000
	.align		4
        /*0004*/ 	.word	0xffffffff
	.align		4
        /*0008*/ 	.word	0x00000000
	.align		4
        /*000c*/ 	.word	0xfffffffe
	.align		4
        /*0010*/ 	.word	0x00000000
	.align		4
        /*0014*/ 	.word	0xfffffffd
	.align		4
        /*0018*/ 	.word	0x00000000
	.align		4
        /*001c*/ 	.word	0xfffffffc


//--------------------- .nv.constant4             --------------------------
	.section	.nv.constant4,"a",@progbits
	.align	8
	.align		8
.nv.constant4:
        /*0000*/ 	.dword	_$_str


//--------------------- .text.triton_red_fused__to_copy__unsafe_index_add_arange_cat_clamp_floor_mul_native_group_norm_rsub_sub_37 --------------------------
	.section	.text.triton_red_fused__to_copy__unsafe_index_add_arange_cat_clamp_floor_mul_native_group_norm_rsub_sub_37,"ax",@progbits
	.sectionflags	@"SHF_BARRIERS=1"
	.align	128
        .global         triton_red_fused__to_copy__unsafe_index_add_arange_cat_clamp_floor_mul_native_group_norm_rsub_sub_37
        .type           triton_red_fused__to_copy__unsafe_index_add_arange_cat_clamp_floor_mul_native_group_norm_rsub_sub_37,@function
        .size           triton_red_fused__to_copy__unsafe_index_add_arange_cat_clamp_floor_mul_native_group_norm_rsub_sub_37,(.L_x_1 - triton_red_fused__to_copy__unsafe_index_add_arange_cat_clamp_floor_mul_native_group_norm_rsub_sub_37)
        .other          triton_red_fused__to_copy__unsafe_index_add_arange_cat_clamp_floor_mul_native_group_norm_rsub_sub_37,@"STO_CUDA_ENTRY STV_DEFAULT"
triton_red_fused__to_copy__unsafe_index_add_arange_cat_clamp_floor_mul_native_group_norm_rsub_sub_37:
.text.triton_red_fused__to_copy__unsafe_index_add_arange_cat_clamp_floor_mul_native_group_norm_rsub_sub_37:
[----:B------:R-:W0:Y:S01]  /*0000*/  LDC R1, c[0x0][0x28] ;  /* 0x00000a00ff017b82 */ /* 0x000e220000000800 */
[----:B------:R-:W1:Y:S07]  /*0010*/  S2R R215, SR_TID.X ;  /* 0x0000000000d77919 */ /* 0x000e6e0000002100 */
[----:B------:R-:W2:Y:S01]  /*0020*/  LDC.64 R6, c[0x0][0x218] ;  /* 0x00008600ff067b82 */ /* 0x000ea20000000a00 */
[----:B------:R-:W-:Y:S01]  /*0030*/  ULDC.64 UR6, c[0x0][0x208] ;  /* 0x0000820000067ab9 */ /* 0x000fe20000000a00 */
[----:B0-----:R-:W-:-:S06]  /*0040*/  VIADD R1, R1, 0xfffffec0 ;  /* 0xfffffec001017836 */ /* 0x001fcc0000000000 */
[----:B------:R-:W0:Y:S08]  /*0050*/  LDC.64 R12, c[0x0][0x220] ;  /* 0x00008800ff0c7b82 */ /* 0x000e300000000a00 */
[----:B------:R-:W3:Y:S08]  /*0060*/  LDC.64 R22, c[0x0][0x268] ;  /* 0x00009a00ff167b82 */ /* 0x000ef00000000a00 */
[----:B------:R-:W4:Y:S08]  /*0070*/  LDC.64 R26, c[0x0][0x270] ;  /* 0x00009c00ff1a7b82 */ /* 0x000f300000000a00 */
[----:B------:R-:W5:Y:S01]  /*0080*/  LDC.64 R20, c[0x0][0x260] ;  /* 0x00009800ff147b82 */ /* 0x000f620000000a00 */
[----:B-1----:R-:W-:Y:S01]  /*0090*/  SHF.R.U32.HI R9, RZ, 0x3, R215 ;  /* 0x00000003ff097819 */ /* 0x002fe200000116d7 */
[----:B------:R-:W-:-:S06]  /*00a0*/  IMAD.SHL.U32 R2, R215, 0x4, RZ ;  /* 0x00000004d7027824 */ /* 0x000fcc00078e00ff */
[----:B------:R-:W1:Y:S01]  /*00b0*/  LDC.64 R40, c[0x0][0x248] ;  /* 0x00009200ff287b82 */ /* 0x000e620000000a00 */
[----:B------:R-:W-:-:S07]  /*00c0*/  SGXT.U32 R9, R9, 0x3 ;  /* 0x000000030909781a */ /* 0x000fce0000000000 */
[----:B------:R-:W1:Y:S01]  /*00d0*/  LDC.64 R28, c[0x0][0x250] ;  /* 0x00009400ff1c7b82 */ /* 0x000e620000000a00 */
[----:B--2---:R-:W-:Y:S01]  /*00e0*/  IMAD.WIDE.U32 R6, R9, 0x8, R6 ;  /* 0x0000000809067825 */ /* 0x004fe200078e0006 */
[----:B------:R-:W-:-:S06]  /*00f0*/  LOP3.LUT R3, R2, 0x4, RZ, 0xc0, !PT ;  /* 0x0000000402037812 */ /* 0x000fcc00078ec0ff */
[----:B------:R-:W2:Y:S01]  /*0100*/  LDC.64 R24, c[0x0][0x258] ;  /* 0x00009600ff187b82 */ /* 0x000ea20000000a00 */
[----:B------:R-:W2:Y:S01]  /*0110*/  LDG.E.EL.64 R6, desc[UR6][R6.64] ;  /* 0x0000000606067981 */ /* 0x000ea2000c2e1b00 */
[----:B------:R-:W-:Y:S01]  /*0120*/  LOP3.LUT R51, R2, 0x1fc, RZ, 0xc0, !PT ;  /* 0x000001fc02337812 */ /* 0x000fe200078ec0ff */
[----:B0-----:R-:W-:Y:S01]  /*0130*/  IMAD.WIDE.U32 R16, R3, 0x8, R12 ;  /* 0x0000000803107825 */ /* 0x001fe200078e000c */
[----:B------:R-:W0:Y:S02]  /*0140*/  S2R R0, SR_CTAID.X ;  /* 0x0000000000007919 */ /* 0x000e240000002500 */
[----:B------:R-:W-:Y:S02]  /*0150*/  LOP3.LUT R4, R51, 0x2, RZ, 0xfc, !PT ;  /* 0x0000000233047812 */ /* 0x000fe400078efcff */
[----:B------:R-:W-:Y:S02]  /*0160*/  CS2R R64, SRZ ;  /* 0x0000000000407805 */ /* 0x000fe4000001ff00 */
[----:B------:R-:W-:Y:S01]  /*0170*/  CS2R R66, SRZ ;  /* 0x0000000000427805 */ /* 0x000fe2000001ff00 */
[----:B------:R-:W2:Y:S01]  /*0180*/  LDG.E.EL.128 R16, desc[UR6][R16.64] ;  /* 0x0000000610107981 */ /* 0x000ea2000c2e1d00 */
[----:B------:R-:W-:Y:S01]  /*0190*/  LOP3.LUT R33, R4, 0x6, RZ, 0xc0, !PT ;  /* 0x0000000604217812 */ /* 0x000fe200078ec0ff */
[----:B------:R-:W0:Y:S01]  /*01a0*/  S2UR UR5, SR_CgaCtaId ;  /* 0x00000000000579c3 */ /* 0x000e220000008800 */
[----:B------:R-:W-:Y:S01]  /*01b0*/  SHF.R.U32.HI R32, RZ, 0x3, R215 ;  /* 0x00000003ff207819 */ /* 0x000fe200000116d7 */
[----:B------:R-:W-:Y:S01]  /*01c0*/  UMOV UR4, 0x400 ;  /* 0x0000040000047882 */ /* 0x000fe20000000000 */
[----:B------:R-:W-:Y:S01]  /*01d0*/  LOP3.LUT R44, R215, 0x7, RZ, 0xc0, !PT ;  /* 0x00000007d72c7812 */ /* 0x000fe200078ec0ff */
[----:B------:R-:W-:Y:S01]  /*01e0*/  IMAD.WIDE.U32 R12, R33, 0x8, R12 ;  /* 0x00000008210c7825 */ /* 0x000fe200078e000c */
[----:B------:R-:W-:Y:S01]  /*01f0*/  LOP3.LUT R58, R215, 0x7f, RZ, 0xc0, !PT ;  /* 0x0000007fd73a7812 */ /* 0x000fe200078ec0ff */
[----:B------:R-:W-:Y:S01]  /*0200*/  ULDC.64 UR12, c[0x0][0x240] ;  /* 0x00009000000c7ab9 */ /* 0x000fe20000000a00 */
[----:B------:R-:W-:Y:S01]  /*0210*/  SHF.R.U32.HI R214, RZ, 0x6, R215 ;  /* 0x00000006ffd67819 */ /* 0x000fe200000116d7 */
[----:B------:R-:W-:Y:S01]  /*0220*/  ULDC.64 UR8, c[0x0][0x230] ;  /* 0x00008c0000087ab9 */ /* 0x000fe20000000a00 */
[----:B------:R-:W-:Y:S01]  /*0230*/  ULDC.64 UR10, c[0x0][0x238] ;  /* 0x00008e00000a7ab9 */ /* 0x000fe20000000a00 */
[----:B------:R-:W2:Y:S01]  /*0240*/  LDG.E.EL.128 R12, desc[UR6][R12.64] ;  /* 0x000000060c0c7981 */ /* 0x000ea2000c2e1d00 */
[----:B---3--:R-:W-:Y:S01]  /*0250*/  IMAD.WIDE.U32 R22, R9, 0x8, R22 ;  /* 0x0000000809167825 */ /* 0x008fe200078e0016 */
[----:B------:R-:W-:-:S02]  /*0260*/  LOP3.LUT R5, R5, 0xfffffffe, RZ, 0xc0, !PT ;  /* 0xfffffffe05057812 */ /* 0x000fc400078ec0ff */
[----:B------:R-:W-:Y:S01]  /*0270*/  CS2R R186, SRZ ;  /* 0x0000000000ba7805 */ /* 0x000fe2000001ff00 */
[----:B------:R-:W-:Y:S01]  /*0280*/  STL [R1+0xfc], R231 ;  /* 0x0000fce701007387 */ /* 0x000fe20000100800 */
[C---:B----4-:R-:W-:Y:S01]  /*0290*/  IMAD.WIDE.U32 R26, R9.reuse, 0x8, R26 ;  /* 0x00000008091a7825 */ /* 0x050fe200078e001a */
[----:B------:R-:W-:Y:S01]  /*02a0*/  ULDC.64 UR18, c[0x0][0x228] ;  /* 0x00008a0000127ab9 */ /* 0x000fe20000000a00 */
[----:B------:R-:W-:Y:S01]  /*02b0*/  ULDC.64 UR20, c[0x0][0x230] ;  /* 0x00008c0000147ab9 */ /* 0x000fe20000000a00 */
[----:B------:R-:W3:Y:S01]  /*02c0*/  LDG.E.EL.64 R46, desc[UR6][R22.64] ;  /* 0x00000006162e7981 */ /* 0x000ee2000c2e1b00 */
[----:B-----5:R-:W-:Y:S01]  /*02d0*/  IMAD.WIDE.U32 R20, R9, 0x8, R20 ;  /* 0x0000000809147825 */ /* 0x020fe200078e0014 */
[----:B------:R-:W-:-:S03]  /*02e0*/  ULDC.64 UR16, c[0x0][0x238] ;  /* 0x00008e0000107ab9 */ /* 0x000fc60000000a00 */
[----:B------:R-:W-:Y:S01]  /*02f0*/  IMAD.MOV.U32 R185, RZ, RZ, RZ ;  /* 0x000000ffffb97224 */ /* 0x000fe200078e00ff */
[----:B------:R-:W4:Y:S01]  /*0300*/  LDG.E.EL.64 R48, desc[UR6][R26.64] ;  /* 0x000000061a307981 */ /* 0x000f22000c2e1b00 */
[--C-:B-1----:R-:W-:Y:S01]  /*0310*/  IMAD.WIDE.U32 R8, R3, 0x8, R40.reuse ;  /* 0x0000000803087825 */ /* 0x102fe200078e0028 */
[----:B------:R-:W-:Y:S01]  /*0320*/  CS2R R250, SRZ ;  /* 0x0000000000fa7805 */ /* 0x000fe2000001ff00 */
[----:B------:R-:W-:Y:S01]  /*0330*/  ULDC.64 UR14, c[0x0][0x240] ;  /* 0x00009000000e7ab9 */ /* 0x000fe20000000a00 */
[----:B------:R2:W5:Y:S01]  /*0340*/  LDG.E.EL.64 R34, desc[UR6][R20.64] ;  /* 0x0000000614227981 */ /* 0x000562000c2e1b00 */
[----:B------:R-:W-:-:S03]  /*0350*/  IMAD.WIDE.U32 R40, R33, 0x8, R40 ;  /* 0x0000000821287825 */ /* 0x000fc600078e0028 */
[----:B------:R-:W5:Y:S04]  /*0360*/  LDG.E.EL.128 R8, desc[UR6][R8.64] ;  /* 0x0000000608087981 */ /* 0x000f68000c2e1d00 */
[----:B------:R-:W5:Y:S01]  /*0370*/  LDG.E.EL.128 R40, desc[UR6][R40.64] ;  /* 0x0000000628287981 */ /* 0x000f62000c2e1d00 */
[--C-:B------:R-:W-:Y:S01]  /*0380*/  IMAD.WIDE.U32 R36, R3, 0x8, R28.reuse ;  /* 0x0000000803247825 */ /* 0x100fe200078e001c */
[----:B------:R-:W-:Y:S02]  /*0390*/  SGXT.U32 R32, R32, 0x3 ;  /* 0x000000032020781a */ /* 0x000fe40000000000 */
[----:B0-----:R-:W-:Y:S01]  /*03a0*/  ISETP.GE.AND P4, PT, R0, 0x80, PT ;  /* 0x000000800000780c */ /* 0x001fe20003f86270 */
[----:B------:R-:W-:-:S04]  /*03b0*/  IMAD.WIDE.U32 R28, R33, 0x8, R28 ;  /* 0x00000008211c7825 */ /* 0x000fc800078e001c */
[----:B------:R-:W-:Y:S01]  /*03c0*/  IMAD R45, R0, 0x200, R51 ;  /* 0x00000200002d7824 */ /* 0x000fe200078e0233 */
[----:B------:R-:W5:Y:S01]  /*03d0*/  LDG.E.EL.128 R36, desc[UR6][R36.64] ;  /* 0x0000000624247981 */ /* 0x000f62000c2e1d00 */
[----:B--2---:R-:W-:-:S03]  /*03e0*/  IMAD.WIDE.U32 R20, R3, 0x8, R24 ;  /* 0x0000000803147825 */ /* 0x004fc600078e0018 */
[----:B------:R-:W2:Y:S04]  /*03f0*/  LDG.E.EL.128 R28, desc[UR6][R28.64] ;  /* 0x000000061c1c7981 */ /* 0x000ea8000c2e1d00 */
[----:B------:R-:W2:Y:S01]  /*0400*/  LDG.E.EL.128 R20, desc[UR6][R20.64] ;  /* 0x0000000614147981 */ /* 0x000ea2000c2e1d00 */
[----:B------:R-:W-:Y:S01]  /*0410*/  IMAD.WIDE.U32 R24, R33, 0x8, R24 ;  /* 0x0000000821187825 */ /* 0x000fe200078e0018 */
[----:B------:R-:W-:Y:S01]  /*0420*/  I2FP.F32.U32 R44, R44 ;  /* 0x0000002c002c7245 */ /* 0x000fe20000201000 */
[----:B------:R-:W-:Y:S01]  /*0430*/  UPRMT UR4, UR5, 0x654, UR4 ;  /* 0x0000065405047896 */ /* 0x000fe20008000004 */
[----:B------:R-:W-:Y:S01]  /*0440*/  LOP3.LUT R171, R2, 0x1c0, RZ, 0xc0, !PT ;  /* 0x000001c002ab7812 */ /* 0x000fe200078ec0ff */
[----:B------:R-:W-:Y:S04]  /*0450*/  STL [R1+0xf8], R233 ;  /* 0x0000f8e901007387 */ /* 0x000fe80000100800 */
[----:B------:R-:W2:Y:S01]  /*0460*/  LDG.E.EL.128 R24, desc[UR6][R24.64] ;  /* 0x0000000618187981 */ /* 0x000ea2000c2e1d00 */
[----:B------:R-:W-:-:S02]  /*0470*/  I2FP.F32.U32 R52, R32 ;  /* 0x0000002000347245 */ /* 0x000fc40000201000 */
[----:B------:R-:W0:Y:S01]  /*0480*/  LDC.64 R32, c[0x0][0x290] ;  /* 0x0000a400ff207b82 */ /* 0x000e220000000a00 */
[----:B------:R-:W-:-:S04]  /*0490*/  LOP3.LUT R3, R215, 0x7, RZ, 0xc0, !PT ;  /* 0x00000007d7037812 */ /* 0x000fc800078ec0ff */
[----:B------:R-:W-:-:S05]  /*04a0*/  I2FP.F32.U32 R3, R3 ;  /* 0x0000000300037245 */ /* 0x000fca0000201000 */
[----:B------:R-:W-:-:S06]  /*04b0*/  FMUL R55, R3, 0.42857143282890319824 ;  /* 0x3edb6db703377820 */ /* 0x000fcc0000400000 */
[----:B------:R-:W1:Y:S01]  /*04c0*/  FRND.FTZ.FLOOR R55, R55 ;  /* 0x0000003700377307 */ /* 0x000e620000215000 */
[----:B0-----:R-:W-:-:S05]  /*04d0*/  IMAD.WIDE R32, R45, 0x4, R32 ;  /* 0x000000042d207825 */ /* 0x001fca00078e0220 */
[----:B------:R0:W2:Y:S01]  /*04e0*/  @!P4 LDG.E.EF.128 R64, desc[UR6][R32.64] ;  /* 0x000000062040c981 */ /* 0x0000a2000c0e1d00 */
[----:B-1----:R-:W-:Y:S01]  /*04f0*/  FFMA R50, R44, 0.42857143282890319824, -R55 ;  /* 0x3edb6db72c327823 */ /* 0x002fe20000000837 */
[----:B------:R-:W-:-:S04]  /*0500*/  FMUL R54, R52, 0.42857143282890319824 ;  /* 0x3edb6db734367820 */ /* 0x000fc80000400000 */
[----:B------:R-:W1:Y:S01]  /*0510*/  FRND.FTZ.FLOOR R3, R54 ;  /* 0x0000003600037307 */ /* 0x000e620000215000 */
[----:B------:R-:W-:Y:S01]  /*0520*/  LEA R4, R4, UR4, 0x4 ;  /* 0x0000000404047c11 */ /* 0x000fe2000f8e20ff */
[----:B-1----:R-:W-:Y:S01]  /*0530*/  FFMA R3, R52, 0.42857143282890319824, -R3 ;  /* 0x3edb6db734037823 */ /* 0x002fe20000000803 */
[----:B------:R-:W-:-:S04]  /*0540*/  SHF.R.U32.HI R53, RZ, 0x1d, R7 ;  /* 0x0000001dff357819 */ /* 0x000fc80000011607 */
[----:B------:R-:W-:Y:S02]  /*0550*/  LOP3.LUT R53, R53, 0x4, RZ, 0xc0, !PT ;  /* 0x0000000435357812 */ /* 0x000fe400078ec0ff */
[----:B------:R-:W-:Y:S02]  /*0560*/  SHF.R.U32.HI R44, RZ, 0x1d, R17 ;  /* 0x0000001dff2c7819 */ /* 0x000fe40000011611 */
[----:B------:R-:W-:Y:S02]  /*0570*/  IADD3 R56, P0, R6, R53, RZ ;  /* 0x0000003506387210 */ /* 0x000fe40007f1e0ff */
[----:B------:R-:W-:-:S03]  /*0580*/  LOP3.LUT R45, R44, 0x4, RZ, 0xc0, !PT ;  /* 0x000000042c2d7812 */ /* 0x000fc600078ec0ff */
[----:B------:R-:W-:Y:S01]  /*0590*/  IMAD.X R57, RZ, RZ, R7, P0 ;  /* 0x000000ffff397224 */ /* 0x000fe200000e0607 */
[----:B------:R-:W-:Y:S02]  /*05a0*/  SHF.R.U32.HI R7, RZ, 0x1d, R19 ;  /* 0x0000001dff077819 */ /* 0x000fe40000011613 */
[----:B------:R-:W-:Y:S02]  /*05b0*/  IADD3 R44, P0, R16, R45, RZ ;  /* 0x0000002d102c7210 */ /* 0x000fe40007f1e0ff */
[----:B------:R-:W-:Y:S02]  /*05c0*/  LOP3.LUT R7, R7, 0x4, RZ, 0xc0, !PT ;  /* 0x0000000407077812 */ /* 0x000fe400078ec0ff */
[----:B------:R-:W-:Y:S01]  /*05d0*/  SHF.R.U32.HI R53, RZ, 0x1d, R13 ;  /* 0x0000001dff357819 */ /* 0x000fe2000001160d */
[----:B------:R-:W-:Y:S01]  /*05e0*/  IMAD.X R45, RZ, RZ, R17, P0 ;  /* 0x000000ffff2d7224 */ /* 0x000fe200000e0611 */
[----:B------:R-:W-:Y:S02]  /*05f0*/  SHF.R.U32.HI R17, RZ, 0x1d, R15 ;  /* 0x0000001dff117819 */ /* 0x000fe4000001160f */
[----:B------:R-:W-:-:S02]  /*0600*/  IADD3 R6, P0, R18, R7, RZ ;  /* 0x0000000712067210 */ /* 0x000fc40007f1e0ff */
[----:B------:R-:W-:Y:S02]  /*0610*/  LOP3.LUT R53, R53, 0x4, RZ, 0xc0, !PT ;  /* 0x0000000435357812 */ /* 0x000fe400078ec0ff */
[----:B------:R-:W-:Y:S01]  /*0620*/  LOP3.LUT R17, R17, 0x4, RZ, 0xc0, !PT ;  /* 0x0000000411117812 */ /* 0x000fe200078ec0ff */
[----:B------:R-:W-:Y:S01]  /*0630*/  IMAD.X R7, RZ, RZ, R19, P0 ;  /* 0x000000ffff077224 */ /* 0x000fe200000e0613 */
[----:B------:R-:W-:Y:S02]  /*0640*/  IADD3 R18, P0, R12, R53, RZ ;  /* 0x000000350c127210 */ /* 0x000fe40007f1e0ff */
[----:B------:R-:W-:Y:S02]  /*0650*/  IADD3 R12, P1, R14, R17, RZ ;  /* 0x000000110e0c7210 */ /* 0x000fe40007f3e0ff */
[----:B---3--:R-:W-:Y:S01]  /*0660*/  SHF.R.U32.HI R209, RZ, 0x1d, R47 ;  /* 0x0000001dffd17819 */ /* 0x008fe2000001162f */
[----:B------:R-:W-:Y:S02]  /*0670*/  IMAD.X R19, RZ, RZ, R13, P0 ;  /* 0x000000ffff137224 */ /* 0x000fe400000e060d */
[----:B------:R-:W-:Y:S01]  /*0680*/  IMAD.X R13, RZ, RZ, R15, P1 ;  /* 0x000000ffff0d7224 */ /* 0x000fe200008e060f */
[----:B----4-:R-:W-:-:S02]  /*0690*/  SHF.R.U32.HI R15, RZ, 0x1d, R49 ;  /* 0x0000001dff0f7819 */ /* 0x010fc40000011631 */
[----:B------:R-:W-:Y:S02]  /*06a0*/  LOP3.LUT R209, R209, 0x4, RZ, 0xc0, !PT ;  /* 0x00000004d1d17812 */ /* 0x000fe400078ec0ff */
[----:B-----5:R-:W-:Y:S02]  /*06b0*/  SHF.R.U32.HI R17, RZ, 0x1d, R35 ;  /* 0x0000001dff117819 */ /* 0x020fe40000011623 */
[----:B------:R-:W-:Y:S02]  /*06c0*/  SHF.R.U32.HI R53, RZ, 0x1d, R9 ;  /* 0x0000001dff357819 */ /* 0x000fe40000011609 */
[----:B------:R-:W-:Y:S02]  /*06d0*/  LOP3.LUT R15, R15, 0x4, RZ, 0xc0, !PT ;  /* 0x000000040f0f7812 */ /* 0x000fe400078ec0ff */
[----:B------:R-:W-:Y:S02]  /*06e0*/  IADD3 R209, P2, R46, R209, RZ ;  /* 0x000000d12ed17210 */ /* 0x000fe40007f5e0ff */
[----:B------:R-:W-:-:S02]  /*06f0*/  LOP3.LUT R17, R17, 0x4, RZ, 0xc0, !PT ;  /* 0x0000000411117812 */ /* 0x000fc400078ec0ff */
[----:B------:R-:W-:Y:S02]  /*0700*/  LOP3.LUT R53, R53, 0x4, RZ, 0xc0, !PT ;  /* 0x0000000435357812 */ /* 0x000fe400078ec0ff */
[----:B------:R-:W-:Y:S01]  /*0710*/  IADD3 R248, P3, R48, R15, RZ ;  /* 0x0000000f30f87210 */ /* 0x000fe20007f7e0ff */
[----:B------:R-:W-:Y:S01]  /*0720*/  IMAD.X R48, RZ, RZ, R47, P2 ;  /* 0x000000ffff307224 */ /* 0x000fe200010e062f */
[----:B------:R-:W-:Y:S02]  /*0730*/  SHF.R.U32.HI R47, RZ, 0x1d, R43 ;  /* 0x0000001dff2f7819 */ /* 0x000fe4000001162b */
[----:B------:R-:W-:Y:S02]  /*0740*/  IADD3 R54, P1, R34, R17, RZ ;  /* 0x0000001122367210 */ /* 0x000fe40007f3e0ff */
[----:B------:R-:W-:Y:S02]  /*0750*/  IADD3 R34, P0, R8, R53, RZ ;  /* 0x0000003508227210 */ /* 0x000fe40007f1e0ff */
[----:B------:R-:W-:Y:S01]  /*0760*/  LOP3.LUT R47, R47, 0x4, RZ, 0xc0, !PT ;  /* 0x000000042f2f7812 */ /* 0x000fe200078ec0ff */
[----:B------:R-:W-:Y:S01]  /*0770*/  IMAD.X R55, RZ, RZ, R35, P1 ;  /* 0x000000ffff377224 */ /* 0x000fe200008e0623 */
[----:B------:R-:W-:Y:S01]  /*0780*/  LEA R16, R51, UR4, 0x4 ;  /* 0x0000000433107c11 */ /* 0x000fe2000f8e20ff */
[----:B------:R-:W-:Y:S01]  /*0790*/  IMAD.X R35, RZ, RZ, R9, P0 ;  /* 0x000000ffff237224 */ /* 0x000fe200000e0609 */
[----:B------:R-:W-:-:S02]  /*07a0*/  SHF.R.U32.HI R9, RZ, 0x1d, R11 ;  /* 0x0000001dff097819 */ /* 0x000fc4000001160b */
[----:B------:R-:W-:Y:S02]  /*07b0*/  SHF.R.U32.HI R15, RZ, 0x1d, R41 ;  /* 0x0000001dff0f7819 */ /* 0x000fe40000011629 */
[----:B------:R-:W-:Y:S01]  /*07c0*/  IADD3 R46, P2, R42, R47, RZ ;  /* 0x0000002f2a2e7210 */ /* 0x000fe20007f5e0ff */
[----:B------:R-:W-:Y:S01]  /*07d0*/  STS.64 [R16], R44 ;  /* 0x0000002c10007388 */ /* 0x000fe20000000a00 */
[----:B------:R-:W-:-:S03]  /*07e0*/  LOP3.LUT R9, R9, 0x4, RZ, 0xc0, !PT ;  /* 0x0000000409097812 */ /* 0x000fc600078ec0ff */
[----:B------:R-:W-:Y:S01]  /*07f0*/  STS.64 [R16+0x10], R6 ;  /* 0x0000100610007388 */ /* 0x000fe20000000a00 */
[----:B------:R-:W-:Y:S01]  /*0800*/  LOP3.LUT R15, R15, 0x4, RZ, 0xc0, !PT ;  /* 0x000000040f0f7812 */ /* 0x000fe200078ec0ff */
[----:B------:R-:W-:Y:S02]  /*0810*/  IMAD.X R47, RZ, RZ, R43, P2 ;  /* 0x000000ffff2f7224 */ /* 0x000fe400010e062b */
[----:B------:R-:W-:Y:S01]  /*0820*/  STS.64 [R4], R18 ;  /* 0x0000001204007388 */ /* 0x000fe20000000a00 */
[----:B------:R-:W-:-:S03]  /*0830*/  SHF.R.U32.HI R103, RZ, 0x1d, R39 ;  /* 0x0000001dff677819 */ /* 0x000fc60000011627 */
[----:B------:R-:W-:Y:S01]  /*0840*/  STS.64 [R16+0x30], R12 ;  /* 0x0000300c10007388 */ /* 0x000fe20000000a00 */
[----:B--2---:R-:W-:Y:S02]  /*0850*/  SHF.R.U32.HI R43, RZ, 0x1d, R29 ;  /* 0x0000001dff2b7819 */ /* 0x004fe4000001161d */
[----:B------:R-:W-:Y:S02]  /*0860*/  IADD3 R8, P0, R10, R9, RZ ;  /* 0x000000090a087210 */ /* 0x000fe40007f1e0ff */
[----:B------:R-:W-:Y:S02]  /*0870*/  IADD3 R14, P1, R40, R15, RZ ;  /* 0x0000000f280e7210 */ /* 0x000fe40007f3e0ff */
[----:B------:R-:W-:Y:S02]  /*0880*/  LOP3.LUT R103, R103, 0x4, RZ, 0xc0, !PT ;  /* 0x0000000467677812 */ /* 0x000fe400078ec0ff */
[----:B------:R-:W-:Y:S01]  /*0890*/  LOP3.LUT R43, R43, 0x4, RZ, 0xc0, !PT ;  /* 0x000000042b2b7812 */ /* 0x000fe200078ec0ff */
[----:B------:R-:W-:Y:S01]  /*08a0*/  IMAD.X R9, RZ, RZ, R11, P0 ;  /* 0x000000ffff097224 */ /* 0x000fe200000e060b */
[----:B------:R-:W-:Y:S01]  /*08b0*/  BAR.SYNC.DEFER_BLOCKING 0x0 ;  /* 0x0000000000007b1d */ /* 0x000fe20000010000 */
[----:B------:R-:W-:Y:S01]  /*08c0*/  IMAD.X R15, RZ, RZ, R41, P1 ;  /* 0x000000ffff0f7224 */ /* 0x000fe200008e0629 */
[----:B------:R-:W-:-:S02]  /*08d0*/  SHF.R.U32.HI R107, RZ, 0x1d, R31 ;  /* 0x0000001dff6b7819 */ /* 0x000fc4000001161f */
[----:B------:R-:W-:Y:S02]  /*08e0*/  IADD3 R102, P0, R38, R103, RZ ;  /* 0x0000006726667210 */ /* 0x000fe40007f1e0ff */
[----:B------:R-:W-:Y:S02]  /*08f0*/  IADD3 R42, P1, R28, R43, RZ ;  /* 0x0000002b1c2a7210 */ /* 0x000fe40007f3e0ff */
[----:B------:R-:W-:Y:S02]  /*0900*/  SHF.R.U32.HI R113, RZ, 0x1d, R37 ;  /* 0x0000001dff717819 */ /* 0x000fe40000011625 */
[----:B------:R-:W-:Y:S01]  /*0910*/  SHF.R.U32.HI R77, RZ, 0x1d, R21 ;  /* 0x0000001dff4d7819 */ /* 0x000fe20000011615 */
[----:B------:R-:W-:Y:S01]  /*0920*/  IMAD.X R103, RZ, RZ, R39, P0 ;  /* 0x000000ffff677224 */ /* 0x000fe200000e0627 */
[----:B------:R-:W-:Y:S01]  /*0930*/  LOP3.LUT R107, R107, 0x4, RZ, 0xc0, !PT ;  /* 0x000000046b6b7812 */ /* 0x000fe200078ec0ff */
[----:B------:R-:W-:Y:S01]  /*0940*/  IMAD.X R43, RZ, RZ, R29, P1 ;  /* 0x000000ffff2b7224 */ /* 0x000fe200008e061d */
[----:B------:R-:W-:-:S02]  /*0950*/  LOP3.LUT R113, R113, 0x4, RZ, 0xc0, !PT ;  /* 0x0000000471717812 */ /* 0x000fc400078ec0ff */
[----:B------:R-:W-:Y:S02]  /*0960*/  LOP3.LUT R77, R77, 0x4, RZ, 0xc0, !PT ;  /* 0x000000044d4d7812 */ /* 0x000fe400078ec0ff */
[C---:B------:R-:W-:Y:S02]  /*0970*/  LOP3.LUT R11, R58.reuse, 0x80, RZ, 0xfc, !PT ;  /* 0x000000803a0b7812 */ /* 0x040fe400078efcff */
[C---:B------:R-:W-:Y:S02]  /*0980*/  LOP3.LUT R29, R58.reuse, 0x100, RZ, 0xfc, !PT ;  /* 0x000001003a1d7812 */ /* 0x040fe400078efcff */
[----:B------:R-:W-:Y:S01]  /*0990*/  LOP3.LUT R39, R58, 0x180, RZ, 0xfc, !PT ;  /* 0x000001803a277812 */ /* 0x000fe200078efcff */
[----:B------:R-:W-:Y:S01]  /*09a0*/  IMAD.X R49, RZ, RZ, R49, P3 ;  /* 0x000000ffff317224 */ /* 0x000fe200018e0631 */
[----:B------:R-:W-:Y:S02]  /*09b0*/  IADD3 R106, P2, R30, R107, RZ ;  /* 0x0000006b1e6a7210 */ /* 0x000fe40007f5e0ff */
[----:B------:R-:W-:-:S02]  /*09c0*/  IADD3 R112, P3, R36, R113, RZ ;  /* 0x0000007124707210 */ /* 0x000fc40007f7e0ff */
[C---:B------:R-:W-:Y:S02]  /*09d0*/  LEA R10, R58.reuse, UR4, 0x4 ;  /* 0x000000043a0a7c11 */ /* 0x040fe4000f8e20ff */
[----:B------:R-:W-:Y:S02]  /*09e0*/  IADD3 R76, P0, R20, R77, RZ ;  /* 0x0000004d144c7210 */ /* 0x000fe40007f1e0ff */
[----:B------:R-:W-:Y:S02]  /*09f0*/  LEA R30, R11, UR4, 0x4 ;  /* 0x000000040b1e7c11 */ /* 0x000fe4000f8e20ff */
[----:B------:R-:W-:Y:S02]  /*0a00*/  LEA R28, R29, UR4, 0x4 ;  /* 0x000000041d1c7c11 */ /* 0x000fe4000f8e20ff */
[----:B------:R-:W-:Y:S01]  /*0a10*/  LEA R17, R39, UR4, 0x4 ;  /* 0x0000000427117c11 */ /* 0x000fe2000f8e20ff */
[----:B------:R-:W-:Y:S01]  /*0a20*/  IMAD.X R107, RZ, RZ, R31, P2 ;  /* 0x000000ffff6b7224 */ /* 0x000fe200010e061f */
[----:B------:R-:W-:Y:S01]  /*0a30*/  LDS.64 R52, [R30] ;  /* 0x000000001e347984 */ /* 0x000fe20000000a00 */
[----:B------:R-:W-:Y:S01]  /*0a40*/  IMAD.X R113, RZ, RZ, R37, P3 ;  /* 0x000000ffff717224 */ /* 0x000fe200018e0625 */
[----:B------:R-:W-:Y:S01]  /*0a50*/  SHF.R.U32.HI R83, RZ, 0x1d, R25 ;  /* 0x0000001dff537819 */ /* 0x000fe20000011619 */
[----:B------:R-:W-:Y:S01]  /*0a60*/  IMAD.X R77, RZ, RZ, R21, P0 ;  /* 0x000000ffff4d7224 */ /* 0x000fe200000e0615 */
[----:B------:R-:W1:Y:S01]  /*0a70*/  LDS.64 R36, [R10] ;  /* 0x000000000a247984 */ /* 0x000e620000000a00 */
[----:B------:R-:W-:Y:S01]  /*0a80*/  IMAD R31, R58, -0x8, R10 ;  /* 0xfffffff83a1f7824 */ /* 0x000fe200078e020a */
[----:B------:R-:W-:Y:S01]  /*0a90*/  SHF.R.U32.HI R97, RZ, 0x1d, R23 ;  /* 0x0000001dff617819 */ /* 0x000fe20000011617 */
[----:B------:R-:W-:Y:S01]  /*0aa0*/  IMAD R51, R51, -0x8, R16 ;  /* 0xfffffff833337824 */ /* 0x000fe200078e0210 */
[----:B------:R-:W2:Y:S01]  /*0ab0*/  LDS.64 R20, [R28] ;  /* 0x000000001c147984 */ /* 0x000ea20000000a00 */
[----:B------:R-:W-:Y:S01]  /*0ac0*/  SHF.R.U32.HI R41, RZ, 0x1d, R27 ;  /* 0x0000001dff297819 */ /* 0x000fe2000001161b */
[----:B------:R-:W-:-:S02]  /*0ad0*/  ULDC.64 UR4, c[0x0][0x228] ;  /* 0x00008a0000047ab9 */ /* 0x000fc40000000a00 */
[----:B------:R-:W3:Y:S01]  /*0ae0*/  LDS.64 R58, [R17] ;  /* 0x00000000113a7984 */ /* 0x000ee20000000a00 */
[----:B------:R-:W-:-:S04]  /*0af0*/  LOP3.LUT R83, R83, 0x4, RZ, 0xc0, !PT ;  /* 0x0000000453537812 */ /* 0x000fc800078ec0ff */
[----:B------:R-:W-:Y:S01]  /*0b00*/  IADD3 R82, P1, R24, R83, RZ ;  /* 0x0000005318527210 */ /* 0x000fe20007f3e0ff */
[----:B------:R-:W-:-:S04]  /*0b10*/  IMAD.SHL.U32 R24, R56, 0x4, RZ ;  /* 0x0000000438187824 */ /* 0x000fc800078e00ff */
[----:B------:R-:W-:Y:S01]  /*0b20*/  IMAD.X R83, RZ, RZ, R25, P1 ;  /* 0x000000ffff537224 */ /* 0x000fe200008e0619 */
[----:B------:R-:W-:Y:S01]  /*0b30*/  SHF.L.U64.HI R25, R56, 0x2, R57 ;  /* 0x0000000238197819 */ /* 0x000fe20000010239 */
[----:B------:R-:W-:Y:S01]  /*0b40*/  BAR.SYNC.DEFER_BLOCKING 0x0 ;  /* 0x0000000000007b1d */ /* 0x000fe20000010000 */
[----:B------:R-:W-:-:S05]  /*0b50*/  LOP3.LUT R97, R97, 0x4, RZ, 0xc0, !PT ;  /* 0x0000000461617812 */ /* 0x000fca00078ec0ff */
[----:B------:R-:W-:Y:S04]  /*0b60*/  STS.64 [R31], R24 ;  /* 0x000000181f007388 */ /* 0x000fe80000000a00 */
[----:B------:R-:W-:Y:S04]  /*0b70*/  STS.64 [R31+0x400], R24 ;  /* 0x000400181f007388 */ /* 0x000fe80000000a00 */
[----:B------:R-:W-:Y:S04]  /*0b80*/  STS.64 [R31+0x800], R24 ;  /* 0x000800181f007388 */ /* 0x000fe80000000a00 */
[----:B------:R-:W-:Y:S01]  /*0b90*/  STS.64 [R31+0xc00], R24 ;  /* 0x000c00181f007388 */ /* 0x000fe20000000a00 */
[----:B------:R-:W-:Y:S01]  /*0ba0*/  BAR.SYNC.DEFER_BLOCKING 0x0 ;  /* 0x0000000000007b1d */ /* 0x000fe20000010000 */
[----:B------:R-:W-:-:S02]  /*0bb0*/  IADD3 R96, P0, R22, R97, RZ ;  /* 0x0000006116607210 */ /* 0x000fc40007f1e0ff */
[----:B------:R-:W-:-:S03]  /*0bc0*/  LOP3.LUT R41, R41, 0x4, RZ, 0xc0, !PT ;  /* 0x0000000429297812 */ /* 0x000fc600078ec0ff */
[----:B------:R-:W-:Y:S01]  /*0bd0*/  IMAD.X R97, RZ, RZ, R23, P0 ;  /* 0x000000ffff617224 */ /* 0x000fe200000e0617 */
[----:B------:R-:W-:Y:S02]  /*0be0*/  IADD3 R40, P0, R26, R41, RZ ;  /* 0x000000291a287210 */ /* 0x000fe40007f1e0ff */
[C---:B------:R-:W-:Y:S01]  /*0bf0*/  SHF.L.U64.HI R127, R209.reuse, 0x2, R48 ;  /* 0x00000002d17f7819 */ /* 0x040fe20000010230 */
[----:B------:R-:W-:Y:S02]  /*0c00*/  IMAD.SHL.U32 R209, R209, 0x4, RZ ;  /* 0x00000004d1d17824 */ /* 0x000fe400078e00ff */
[----:B------:R-:W-:Y:S01]  /*0c10*/  IMAD.X R41, RZ, RZ, R27, P0 ;  /* 0x000000ffff297224 */ /* 0x000fe200000e061b */
[----:B------:R-:W4:Y:S04]  /*0c20*/  LDS.128 R72, [R51] ;  /* 0x0000000033487984 */ /* 0x000f280000000c00 */
[----:B------:R-:W5:Y:S01]  /*0c30*/  LDS.128 R24, [R51+0x10] ;  /* 0x0000100033187984 */ /* 0x000f620000000c00 */
[----:B------:R-:W-:Y:S01]  /*0c40*/  IMAD.SHL.U32 R23, R54, 0x4, RZ ;  /* 0x0000000436177824 */ /* 0x000fe200078e00ff */
[C---:B------:R-:W-:Y:S01]  /*0c50*/  SHF.L.U64.HI R126, R248.reuse, 0x2, R49 ;  /* 0x00000002f87e7819 */ /* 0x040fe20000010231 */
[----:B------:R-:W-:Y:S01]  /*0c60*/  IMAD.SHL.U32 R248, R248, 0x4, RZ ;  /* 0x00000004f8f87824 */ /* 0x000fe200078e00ff */
[----:B-1----:R-:W-:-:S02]  /*0c70*/  IADD3 R81, P2, R36, R209, RZ ;  /* 0x000000d124517210 */ /* 0x002fc40007f5e0ff */
[----:B------:R-:W-:Y:S02]  /*0c80*/  SHF.L.U64.HI R200, R54, 0x2, R55 ;  /* 0x0000000236c87819 */ /* 0x000fe40000010237 */
[----:B------:R-:W-:Y:S01]  /*0c90*/  IADD3 R70, P0, R36, R23, RZ ;  /* 0x0000001724467210 */ /* 0x000fe20007f1e0ff */
[C-C-:B------:R-:W-:Y:S01]  /*0ca0*/  IMAD.X R69, R37.reuse, 0x1, R127.reuse, P2 ;  /* 0x0000000125457824 */ /* 0x140fe200010e067f */
[----:B------:R-:W-:Y:S02]  /*0cb0*/  IADD3 R56, P2, R52, R248, RZ ;  /* 0x000000f834387210 */ /* 0x000fe40007f5e0ff */
[----:B------:R-:W-:Y:S01]  /*0cc0*/  IADD3 R68, P1, R52, R23, RZ ;  /* 0x0000001734447210 */ /* 0x000fe20007f3e0ff */
[----:B------:R-:W-:Y:S01]  /*0cd0*/  IMAD.X R91, R37, 0x1, R200, P0 ;  /* 0x00000001255b7824 */ /* 0x000fe200000e06c8 */
[----:B------:R-:W-:Y:S01]  /*0ce0*/  IADD3 R48, P0, R52, R209, RZ ;  /* 0x000000d134307210 */ /* 0x000fe20007f1e0ff */
[C---:B------:R-:W-:Y:S01]  /*0cf0*/  IMAD.X R57, R53.reuse, 0x1, R126, P2 ;  /* 0x0000000135397824 */ /* 0x040fe200010e067e */
[----:B--2---:R-:W-:Y:S01]  /*0d00*/  IADD3 R63, P2, R20, R248, RZ ;  /* 0x000000f8143f7210 */ /* 0x004fe20007f5e0ff */
[C---:B------:R-:W-:Y:S01]  /*0d10*/  IMAD.X R54, R53.reuse, 0x1, R200, P1 ;  /* 0x0000000135367824 */ /* 0x040fe200008e06c8 */
[----:B------:R-:W-:Y:S01]  /*0d20*/  IADD3 R55, P3, R36, R248, RZ ;  /* 0x000000f824377210 */ /* 0x000fe20007f7e0ff */
[----:B------:R-:W-:Y:S01]  /*0d30*/  IMAD.X R49, R53, 0x1, R127, P0 ;  /* 0x0000000135317824 */ /* 0x000fe200000e067f */
[----:B------:R-:W-:Y:S01]  /*0d40*/  IADD3 R36, P0, R20, R23, RZ ;  /* 0x0000001714247210 */ /* 0x000fe20007f1e0ff */
[----:B------:R-:W-:Y:S01]  /*0d50*/  IMAD.X R62, R21, 0x1, R126, P2 ;  /* 0x00000001153e7824 */ /* 0x000fe200010e067e */
[----:B0-----:R-:W-:-:S02]  /*0d60*/  IADD3 R33, P1, R20, R209, RZ ;  /* 0x000000d114217210 */ /* 0x001fc40007f3e0ff */
[----:B---3--:R-:W-:Y:S01]  /*0d70*/  IADD3 R20, P2, R58, R248, RZ ;  /* 0x000000f83a147210 */ /* 0x008fe20007f5e0ff */
[----:B------:R-:W-:Y:S02]  /*0d80*/  IMAD.X R80, R37, 0x1, R126, P3 ;  /* 0x0000000125507824 */ /* 0x000fe400018e067e */
[----:B------:R-:W-:Y:S01]  /*0d90*/  IMAD.X R37, R21, 0x1, R200, P0 ;  /* 0x0000000115257824 */ /* 0x000fe200000e06c8 */
[----:B------:R-:W-:Y:S01]  /*0da0*/  IADD3 R61, P0, R58, R23, RZ ;  /* 0x000000173a3d7210 */ /* 0x000fe20007f1e0ff */
[----:B------:R-:W-:Y:S02]  /*0db0*/  IMAD.X R203, R59, 0x1, R126, P2 ;  /* 0x000000013bcb7824 */ /* 0x000fe400010e067e */
[----:B------:R-:W-:Y:S01]  /*0dc0*/  IMAD.X R32, R21, 0x1, R127, P1 ;  /* 0x0000000115207824 */ /* 0x000fe200008e067f */
[----:B------:R-:W-:Y:S02]  /*0dd0*/  IADD3 R21, P1, R58, R209, RZ ;  /* 0x000000d13a157210 */ /* 0x000fe40007f3e0ff */
[----:B----4-:R-:W-:Y:S01]  /*0de0*/  IADD3 R142, P2, R72, R112, RZ ;  /* 0x00000070488e7210 */ /* 0x010fe20007f5e0ff */
[----:B------:R-:W-:Y:S01]  /*0df0*/  IMAD.X R60, R59, 0x1, R200, P0 ;  /* 0x000000013b3c7824 */ /* 0x000fe200000e06c8 */
[----:B------:R-:W-:-:S03]  /*0e00*/  IADD3 R118, P0, R72, R44, RZ ;  /* 0x0000002c48767210 */ /* 0x000fc60007f1e0ff */
[----:B------:R-:W-:Y:S01]  /*0e10*/  IMAD.X R141, R73, 0x1, R113, P2 ;  /* 0x00000001498d7824 */ /* 0x000fe200010e0671 */
[----:B------:R-:W-:Y:S01]  /*0e20*/  IADD3 R140, P2, R74, R102, RZ ;  /* 0x000000664a8c7210 */ /* 0x000fe20007f5e0ff */
[----:B------:R-:W-:Y:S01]  /*0e30*/  IMAD.X R202, R59, 0x1, R127, P1 ;  /* 0x000000013bca7824 */ /* 0x000fe200008e067f */
[----:B------:R-:W-:Y:S01]  /*0e40*/  SHF.R.S32.HI R31, RZ, 0x1f, R0 ;  /* 0x0000001fff1f7819 */ /* 0x000fe20000011400 */
[----:B------:R-:W-:Y:S01]  /*0e50*/  IMAD.X R53, R73, 0x1, R45, P0 ;  /* 0x0000000149357824 */ /* 0x000fe200000e062d */
[----:B------:R-:W-:Y:S01]  /*0e60*/  IADD3 R121, P1, R72, R34, RZ ;  /* 0x0000002248797210 */ /* 0x000fe20007f3e0ff */
[----:B------:R-:W-:Y:S01]  /*0e70*/  IMAD.X R139, R75, 0x1, R103, P2 ;  /* 0x000000014b8b7824 */ /* 0x000fe200010e0667 */
[----:B------:R-:W-:Y:S02]  /*0e80*/  IADD3 R162, P3, R72, R76, RZ ;  /* 0x0000004c48a27210 */ /* 0x000fe40007f7e0ff */
[----:B------:R-:W-:Y:S02]  /*0e90*/  IADD3 R122, P0, R74, R6, RZ ;  /* 0x000000064a7a7210 */ /* 0x000fe40007f1e0ff */
[----:B-----5:R-:W-:Y:S01]  /*0ea0*/  IADD3 R138, P2, R24, R42, RZ ;  /* 0x0000002a188a7210 */ /* 0x020fe20007f5e0ff */
[----:B------:R-:W-:Y:S01]  /*0eb0*/  IMAD.X R72, R73, 0x1, R35, P1 ;  /* 0x0000000149487824 */ /* 0x000fe200008e0623 */
[----:B------:R-:W-:Y:S01]  /*0ec0*/  LEA.HI R31, R31, R0, RZ, 0x5 ;  /* 0x000000001f1f7211 */ /* 0x000fe200078f28ff */
[----:B------:R-:W-:Y:S01]  /*0ed0*/  IMAD.X R73, R73, 0x1, R77, P3 ;  /* 0x0000000149497824 */ /* 0x000fe200018e064d */
[----:B------:R-:W-:Y:S01]  /*0ee0*/  IADD3 R164, P3, R74, R96, RZ ;  /* 0x000000604aa47210 */ /* 0x000fe20007f7e0ff */
[----:B------:R-:W-:Y:S01]  /*0ef0*/  IMAD.X R7, R75, 0x1, R7, P0 ;  /* 0x000000014b077824 */ /* 0x000fe200000e0607 */
[----:B------:R-:W-:Y:S01]  /*0f00*/  IADD3 R124, P0, R24, R18, RZ ;  /* 0x00000012187c7210 */ /* 0x000fe20007f1e0ff */
[----:B------:R-:W-:Y:S01]  /*0f10*/  IMAD.X R105, R25, 0x1, R43, P2 ;  /* 0x0000000119697824 */ /* 0x000fe200010e062b */
[----:B------:R-:W-:-:S02]  /*0f20*/  LOP3.LUT R51, R31, 0xffffffe0, RZ, 0xc0, !PT ;  /* 0xffffffe01f337812 */ /* 0x000fc400078ec0ff */
[----:B------:R-:W-:Y:S01]  /*0f30*/  IADD3 R128, P2, R26, R12, RZ ;  /* 0x0000000c1a807210 */ /* 0x000fe20007f5e0ff */
[----:B------:R-:W-:Y:S01]  /*0f40*/  IMAD.X R89, R75, 0x1, R97, P3 ;  /* 0x000000014b597824 */ /* 0x000fe200018e0661 */
[----:B------:R-:W-:Y:S01]  /*0f50*/  SHF.R.U32.HI R38, RZ, 0x6, R2 ;  /* 0x00000006ff267819 */ /* 0x000fe20000011602 */
[----:B------:R-:W-:Y:S01]  /*0f60*/  IMAD.X R19, R25, 0x1, R19, P0 ;  /* 0x0000000119137824 */ /* 0x000fe200000e0613 */
[----:B------:R-:W-:Y:S01]  /*0f70*/  IADD3 R152, P3, R24, R82, RZ ;  /* 0x0000005218987210 */ /* 0x000fe20007f7e0ff */
[----:B------:R-:W-:Y:S01]  /*0f80*/  IMAD.IADD R22, R0, 0x1, -R51 ;  /* 0x0000000100167824 */ /* 0x000fe200078e0a33 */
[C---:B------:R-:W-:Y:S01]  /*0f90*/  SHF.L.U64.HI R88, R118.reuse, 0x2, R53 ;  /* 0x0000000276587819 */ /* 0x040fe20000010235 */
[----:B------:R-:W-:Y:S02]  /*0fa0*/  IMAD.X R79, R27, 0x1, R13, P2 ;  /* 0x000000011b4f7824 */ /* 0x000fe400010e060d */
[----:B------:R-:W-:Y:S01]  /*0fb0*/  IMAD.SHL.U32 R118, R118, 0x4, RZ ;  /* 0x0000000476767824 */ /* 0x000fe200078e00ff */
[----:B------:R-:W-:Y:S01]  /*0fc0*/  SGXT.U32 R45, R38, 0x3 ;  /* 0x00000003262d781a */ /* 0x000fe20000000000 */
[----:B------:R-:W-:Y:S01]  /*0fd0*/  IMAD.SHL.U32 R38, R22, 0x8, RZ ;  /* 0x0000000816267824 */ /* 0x000fe200078e00ff */
[C---:B------:R-:W-:Y:S01]  /*0fe0*/  SHF.L.U64.HI R86, R122.reuse, 0x2, R7 ;  /* 0x000000027a567819 */ /* 0x040fe20000010207 */
[----:B------:R-:W-:Y:S01]  /*0ff0*/  IMAD.SHL.U32 R122, R122, 0x4, RZ ;  /* 0x000000047a7a7824 */ /* 0x000fe200078e00ff */
[----:B------:R-:W-:Y:S01]  /*1000*/  SHF.L.U64.HI R84, R124, 0x2, R19 ;  /* 0x000000027c547819 */ /* 0x000fe20000010213 */
[----:B------:R-:W-:Y:S01]  /*1010*/  IMAD.X R87, R25, 0x1, R83, P3 ;  /* 0x0000000119577824 */ /* 0x000fe200018e0653 */
[----:B------:R-:W-:Y:S01]  /*1020*/  SHF.L.U64.HI R79, R128, 0x2, R79 ;  /* 0x00000002804f7819 */ /* 0x000fe2000001024f */
[----:B------:R-:W-:Y:S01]  /*1030*/  IMAD.SHL.U32 R124, R124, 0x4, RZ ;  /* 0x000000047c7c7824 */ /* 0x000fe200078e00ff */
[----:B------:R-:W-:Y:S01]  /*1040*/  IADD3 R12, P3, R118, UR4, RZ ;  /* 0x00000004760c7c10 */ /* 0x000fe2000ff7e0ff */
[----:B------:R-:W-:Y:S01]  /*1050*/  IMAD.SHL.U32 R128, R128, 0x4, RZ ;  /* 0x0000000480807824 */ /* 0x000fe200078e00ff */
[----:B------:R-:W-:-:S02]  /*1060*/  IADD3 R116, P1, R74, R8, RZ ;  /* 0x000000084a747210 */ /* 0x000fc40007f3e0ff */
[----:B------:R-:W-:Y:S02]  /*1070*/  LOP3.LUT R6, R38, R45, RZ, 0xfc, !PT ;  /* 0x0000002d26067212 */ /* 0x000fe400078efcff */
[----:B------:R-:W-:Y:S02]  /*1080*/  IADD3 R44, P4, R122, UR4, RZ ;  /* 0x000000047a2c7c10 */ /* 0x000fe4000ff9e0ff */
[----:B------:R-:W-:Y:S02]  /*1090*/  IADD3 R52, P2, R124, UR4, RZ ;  /* 0x000000047c347c10 */ /* 0x000fe4000ff5e0ff */
[----:B------:R-:W-:Y:S02]  /*10a0*/  IADD3.X R13, R88, UR5, RZ, P3, !PT ;  /* 0x00000005580d7c10 */ /* 0x000fe40009ffe4ff */
[----:B------:R-:W-:Y:S01]  /*10b0*/  IADD3 R58, P3, R128, UR4, RZ ;  /* 0x00000004803a7c10 */ /* 0x000fe2000ff7e0ff */
[----:B------:R-:W-:Y:S01]  /*10c0*/  IMAD.X R115, R75, 0x1, R9, P1 ;  /* 0x000000014b737824 */ /* 0x000fe200008e0609 */
[----:B------:R-:W-:Y:S01]  /*10d0*/  IADD3.X R45, R86, UR5, RZ, P4, !PT ;  /* 0x00000005562d7c10 */ /* 0x000fe2000a7fe4ff */
[----:B------:R-:W-:Y:S01]  /*10e0*/  IMAD.SHL.U32 R213, R6, 0x10, RZ ;  /* 0x0000001006d57824 */ /* 0x000fe200078e00ff */
[----:B------:R-:W-:-:S02]  /*10f0*/  IADD3 R114, P1, R24, R14, RZ ;  /* 0x0000000e18727210 */ /* 0x000fc40007f3e0ff */
[----:B------:R-:W-:Y:S02]  /*1100*/  IADD3.X R53, R84, UR5, RZ, P2, !PT ;  /* 0x0000000554357c10 */ /* 0x000fe400097fe4ff */
[----:B------:R-:W-:Y:S02]  /*1110*/  SHF.R.S32.HI R188, RZ, 0x5, R31 ;  /* 0x00000005ffbc7819 */ /* 0x000fe4000001141f */
[----:B------:R-:W-:Y:S01]  /*1120*/  IADD3.X R59, R79, UR5, RZ, P3, !PT ;  /* 0x000000054f3b7c10 */ /* 0x000fe20009ffe4ff */
[----:B------:R-:W-:-:S04]  /*1130*/  IMAD.WIDE R12, R213, 0x4, R12 ;  /* 0x00000004d50c7825 */ /* 0x000fc800078e020c */
[----:B------:R-:W-:-:S04]  /*1140*/  IMAD.WIDE R44, R213, 0x4, R44 ;  /* 0x00000004d52c7825 */ /* 0x000fc800078e022c */
[----:B------:R-:W-:Y:S02]  /*1150*/  IMAD.X R51, R25, 0x1, R15, P1 ;  /* 0x0000000119337824 */ /* 0x000fe400008e060f */
[----:B------:R-:W-:Y:S01]  /*1160*/  IMAD.WIDE R52, R213, 0x4, R52 ;  /* 0x00000004d5347825 */ /* 0x000fe200078e0234 */
[----:B------:R-:W-:-:S03]  /*1170*/  IADD3 R120, P1, R26, R46, RZ ;  /* 0x0000002e1a787210 */ /* 0x000fc60007f3e0ff */
[----:B------:R-:W-:Y:S02]  /*1180*/  IMAD.SHL.U32 R25, R188, 0x800, RZ ;  /* 0x00000800bc197824 */ /* 0x000fe400078e00ff */
[----:B------:R-:W-:Y:S01]  /*1190*/  IMAD.WIDE R58, R213, 0x4, R58 ;  /* 0x00000004d53a7825 */ /* 0x000fe200078e023a */
[----:B------:R-:W-:-:S03]  /*11a0*/  IADD3 R104, P0, R26, R106, RZ ;  /* 0x0000006a1a687210 */ /* 0x000fc60007f1e0ff */
[C---:B------:R-:W-:Y:S01]  /*11b0*/  IMAD.WIDE R18, R25.reuse, 0x4, R12 ;  /* 0x0000000419127825 */ /* 0x040fe200078e020c */
[----:B------:R-:W-:Y:S01]  /*11c0*/  BAR.SYNC.DEFER_BLOCKING 0x0 ;  /* 0x0000000000007b1d */ /* 0x000fe20000010000 */
[----:B------:R-:W-:Y:S02]  /*11d0*/  IADD3 R172, P4, R26, R40, RZ ;  /* 0x000000281aac7210 */ /* 0x000fe40007f9e0ff */
[----:B------:R-:W-:-:S04]  /*11e0*/  IMAD.WIDE R44, R25, 0x4, R44 ;  /* 0x00000004192c7825 */ /* 0x000fc800078e022c */
[----:B------:R-:W-:-:S04]  /*11f0*/  IMAD.WIDE R52, R25, 0x4, R52 ;  /* 0x0000000419347825 */ /* 0x000fc800078e0234 */
[----:B------:R-:W-:Y:S01]  /*1200*/  IMAD.X R31, R27, 0x1, R47, P1 ;  /* 0x000000011b1f7824 */ /* 0x000fe200008e062f */
[----:B------:R-:W-:Y:S01]  /*1210*/  FSETP.GTU.AND P1, PT, R3, RZ, PT ;  /* 0x000000ff0300720b */ /* 0x000fe20003f2c000 */
[----:B------:R-:W-:-:S03]  /*1220*/  IMAD.WIDE R58, R25, 0x4, R58 ;  /* 0x00000004193a7825 */ /* 0x000fc600078e023a */
[----:B------:R-:W-:Y:S01]  /*1230*/  FSEL R12, R3, RZ, P1 ;  /* 0x000000ff030c7208 */ /* 0x000fe20000800000 */
[C---:B------:R-:W-:Y:S01]  /*1240*/  IMAD.X R7, R27.reuse, 0x1, R107, P0 ;  /* 0x000000011b077824 */ /* 0x040fe200000e066b */
[C---:B------:R-:W-:Y:S01]  /*1250*/  FSETP.GTU.AND P0, PT, R50.reuse, RZ, PT ;  /* 0x000000ff3200720b */ /* 0x040fe20003f0c000 */
[----:B------:R-:W-:Y:S01]  /*1260*/  IMAD.X R85, R27, 0x1, R41, P4 ;  /* 0x000000011b557824 */ /* 0x000fe200020e0629 */
[----:B------:R-:W-:Y:S01]  /*1270*/  IADD3 R74, P1, P2, R171, UR12, R118 ;  /* 0x0000000cab4a7c10 */ /* 0x000fe2000fa3e076 */
[----:B------:R0:W-:Y:S04]  /*1280*/  STS.64 [R16], R18 ;  /* 0x0000001210007388 */ /* 0x0001e80000000a00 */
[----:B------:R-:W-:Y:S04]  /*1290*/  STS.64 [R16+0x10], R44 ;  /* 0x0000102c10007388 */ /* 0x000fe80000000a00 */
[----:B------:R-:W-:Y:S04]  /*12a0*/  STS.64 [R4], R52 ;  /* 0x0000003404007388 */ /* 0x000fe80000000a00 */
[----:B------:R1:W-:Y:S01]  /*12b0*/  STS.64 [R16+0x30], R58 ;  /* 0x0000303a10007388 */ /* 0x0003e20000000a00 */
[----:B0-----:R-:W-:-:S02]  /*12c0*/  FSEL R18, R50, RZ, P0 ;  /* 0x000000ff32127208 */ /* 0x001fc40000000000 */
[C---:B------:R-:W-:Y:S01]  /*12d0*/  SHF.L.U64.HI R117, R121.reuse, 0x2, R72 ;  /* 0x0000000279757819 */ /* 0x040fe20000010248 */
[----:B------:R-:W-:Y:S01]  /*12e0*/  IMAD.SHL.U32 R121, R121, 0x4, RZ ;  /* 0x0000000479797824 */ /* 0x000fe200078e00ff */
[C---:B------:R-:W-:Y:S01]  /*12f0*/  SHF.L.U64.HI R115, R116.reuse, 0x2, R115 ;  /* 0x0000000274737819 */ /* 0x040fe20000010273 */
[----:B------:R-:W-:Y:S01]  /*1300*/  IMAD.SHL.U32 R116, R116, 0x4, RZ ;  /* 0x0000000474747824 */ /* 0x000fe200078e00ff */
[----:B------:R-:W-:Y:S01]  /*1310*/  IADD3.X R75, RZ, UR13, R88, P1, P2 ;  /* 0x0000000dff4b7c10 */ /* 0x000fe20008fe4458 */
[----:B------:R-:W-:Y:S01]  /*1320*/  BAR.SYNC.DEFER_BLOCKING 0x0 ;  /* 0x0000000000007b1d */ /* 0x000fe20000010000 */
[C---:B-1----:R-:W-:Y:S02]  /*1330*/  IADD3 R58, P3, P4, R171.reuse, UR12, R122 ;  /* 0x0000000cab3a7c10 */ /* 0x042fe4000fc7e07a */
[----:B------:R-:W-:Y:S02]  /*1340*/  IADD3 R52, P1, P2, R171, UR12, R124 ;  /* 0x0000000cab347c10 */ /* 0x000fe4000fa3e07c */
[----:B------:R-:W-:-:S02]  /*1350*/  IADD3.X R59, RZ, UR13, R86, P3, P4 ;  /* 0x0000000dff3b7c10 */ /* 0x000fc40009fe8456 */
[----:B------:R-:W-:Y:S02]  /*1360*/  IADD3 R50, P3, P4, R171, UR12, R128 ;  /* 0x0000000cab327c10 */ /* 0x000fe4000fc7e080 */
[----:B------:R-:W-:Y:S02]  /*1370*/  SHF.R.U32.HI R13, RZ, 0x6, R11 ;  /* 0x00000006ff0d7819 */ /* 0x000fe4000001160b */
[----:B------:R-:W-:Y:S02]  /*1380*/  SHF.R.U32.HI R11, RZ, 0x6, R29 ;  /* 0x00000006ff0b7819 */ /* 0x000fe4000001161d */
[C---:B------:R-:W-:Y:S01]  /*1390*/  SHF.L.U64.HI R29, R114.reuse, 0x2, R51 ;  /* 0x00000002721d7819 */ /* 0x040fe20000010233 */
[----:B------:R-:W-:Y:S01]  /*13a0*/  IMAD.SHL.U32 R114, R114, 0x4, RZ ;  /* 0x0000000472727824 */ /* 0x000fe200078e00ff */
[C---:B------:R-:W-:Y:S01]  /*13b0*/  SHF.L.U64.HI R19, R120.reuse, 0x2, R31 ;  /* 0x0000000278137819 */ /* 0x040fe2000001021f */
[----:B------:R-:W-:Y:S01]  /*13c0*/  IMAD.SHL.U32 R120, R120, 0x4, RZ ;  /* 0x0000000478787824 */ /* 0x000fe200078e00ff */
[----:B------:R-:W-:-:S02]  /*13d0*/  IADD3.X R53, RZ, UR13, R84, P1, P2 ;  /* 0x0000000dff357c10 */ /* 0x000fc40008fe4454 */
[----:B------:R-:W-:Y:S02]  /*13e0*/  IADD3.X R51, RZ, UR13, R79, P3, P4 ;  /* 0x0000000dff337c10 */ /* 0x000fe40009fe844f */
[C---:B------:R-:W-:Y:S01]  /*13f0*/  IADD3 R44, P1, P2, R171.reuse, UR12, R121 ;  /* 0x0000000cab2c7c10 */ /* 0x040fe2000fa3e079 */
[----:B------:R-:W-:Y:S01]  /*1400*/  LDS.64 R156, [R28] ;  /* 0x000000001c9c7984 */ /* 0x000fe20000000a00 */
[----:B------:R-:W-:Y:S02]  /*1410*/  IADD3 R108, P3, P4, R171, UR12, R116 ;  /* 0x0000000cab6c7c10 */ /* 0x000fe4000fc7e074 */
[C---:B------:R-:W-:Y:S01]  /*1420*/  SHF.L.U64.HI R141, R142.reuse, 0x2, R141 ;  /* 0x000000028e8d7819 */ /* 0x040fe2000001028d */
[----:B------:R-:W-:Y:S01]  /*1430*/  IMAD.SHL.U32 R142, R142, 0x4, RZ ;  /* 0x000000048e8e7824 */ /* 0x000fe200078e00ff */
[C---:B------:R-:W-:Y:S01]  /*1440*/  SHF.L.U64.HI R139, R140.reuse, 0x2, R139 ;  /* 0x000000028c8b7819 */ /* 0x040fe2000001028b */
[----:B------:R-:W-:Y:S01]  /*1450*/  IMAD.SHL.U32 R140, R140, 0x4, RZ ;  /* 0x000000048c8c7824 */ /* 0x000fe200078e00ff */
[----:B------:R-:W-:Y:S01]  /*1460*/  IADD3.X R45, RZ, UR13, R117, P1, P2 ;  /* 0x0000000dff2d7c10 */ /* 0x000fe20008fe4475 */
[----:B------:R-:W-:Y:S01]  /*1470*/  LDS.64 R136, [R17] ;  /* 0x0000000011887984 */ /* 0x000fe20000000a00 */
[----:B------:R-:W-:-:S02]  /*1480*/  IADD3.X R109, RZ, UR13, R115, P3, P4 ;  /* 0x0000000dff6d7c10 */ /* 0x000fc40009fe8473 */
[C---:B------:R-:W-:Y:S01]  /*1490*/  IADD3 R26, P1, P2, R171.reuse, UR12, R114 ;  /* 0x0000000cab1a7c10 */ /* 0x040fe2000fa3e072 */
[----:B------:R-:W-:Y:S01]  /*14a0*/  LDS.64 R154, [R30] ;  /* 0x000000001e9a7984 */ /* 0x000fe20000000a00 */
[----:B------:R-:W-:Y:S02]  /*14b0*/  IADD3 R110, P3, P4, R171, UR12, R120 ;  /* 0x0000000cab6e7c10 */ /* 0x000fe4000fc7e078 */
[C---:B------:R-:W-:Y:S01]  /*14c0*/  SHF.L.U64.HI R105, R138.reuse, 0x2, R105 ;  /* 0x000000028a697819 */ /* 0x040fe20000010269 */
[----:B------:R-:W-:Y:S01]  /*14d0*/  IMAD.SHL.U32 R138, R138, 0x4, RZ ;  /* 0x000000048a8a7824 */ /* 0x000fe200078e00ff */
[C---:B------:R-:W-:Y:S01]  /*14e0*/  SHF.L.U64.HI R78, R104.reuse, 0x2, R7 ;  /* 0x00000002684e7819 */ /* 0x040fe20000010207 */
[----:B------:R-:W-:Y:S01]  /*14f0*/  IMAD.SHL.U32 R104, R104, 0x4, RZ ;  /* 0x0000000468687824 */ /* 0x000fe200078e00ff */
[----:B------:R-:W-:Y:S02]  /*1500*/  IADD3.X R27, RZ, UR13, R29, P1, P2 ;  /* 0x0000000dff1b7c10 */ /* 0x000fe40008fe441d */
[----:B------:R-:W-:Y:S01]  /*1510*/  SGXT.U32 R214, R214, 0x1 ;  /* 0x00000001d6d6781a */ /* 0x000fe20000000000 */
[----:B------:R-:W-:Y:S01]  /*1520*/  STL [R1+0x10c], R64 ;  /* 0x00010c4001007387 */ /* 0x000fe20000100800 */
[----:B------:R-:W-:-:S02]  /*1530*/  IADD3.X R111, RZ, UR13, R19, P3, P4 ;  /* 0x0000000dff6f7c10 */ /* 0x000fc40009fe8413 */
[C---:B------:R-:W-:Y:S01]  /*1540*/  IADD3 R92, P1, P2, R171.reuse, UR12, R142 ;  /* 0x0000000cab5c7c10 */ /* 0x040fe2000fa3e08e */
[----:B------:R-:W0:Y:S01]  /*1550*/  LDS.64 R150, [R10] ;  /* 0x000000000a967984 */ /* 0x000e220000000a00 */
[C---:B------:R-:W-:Y:S02]  /*1560*/  IADD3 R100, P3, P4, R171.reuse, UR12, R140 ;  /* 0x0000000cab647c10 */ /* 0x040fe4000fc7e08c */
[C---:B------:R-:W-:Y:S01]  /*1570*/  SHF.L.U64.HI R90, R162.reuse, 0x2, R73 ;  /* 0x00000002a25a7819 */ /* 0x040fe20000010249 */
[----:B------:R-:W-:Y:S01]  /*1580*/  IMAD.SHL.U32 R162, R162, 0x4, RZ ;  /* 0x00000004a2a27824 */ /* 0x000fe200078e00ff */
[----:B------:R-:W-:Y:S02]  /*1590*/  IADD3.X R93, RZ, UR13, R141, P1, P2 ;  /* 0x0000000dff5d7c10 */ /* 0x000fe40008fe448d */
[----:B------:R-:W-:Y:S02]  /*15a0*/  IADD3.X R101, RZ, UR13, R139, P3, P4 ;  /* 0x0000000dff657c10 */ /* 0x000fe40009fe848b */
[----:B------:R-:W-:-:S02]  /*15b0*/  IADD3 R94, P1, P2, R171, UR12, R138 ;  /* 0x0000000cab5e7c10 */ /* 0x000fc4000fa3e08a */
[C---:B------:R-:W-:Y:S02]  /*15c0*/  IADD3 R98, P3, P4, R171.reuse, UR12, R104 ;  /* 0x0000000cab627c10 */ /* 0x040fe4000fc7e068 */
[C---:B------:R-:W-:Y:S01]  /*15d0*/  SHF.L.U64.HI R89, R164.reuse, 0x2, R89 ;  /* 0x00000002a4597819 */ /* 0x040fe20000010259 */
[----:B------:R-:W-:Y:S01]  /*15e0*/  IMAD.SHL.U32 R164, R164, 0x4, RZ ;  /* 0x00000004a4a47824 */ /* 0x000fe200078e00ff */
[----:B------:R-:W-:Y:S02]  /*15f0*/  IADD3.X R95, RZ, UR13, R105, P1, P2 ;  /* 0x0000000dff5f7c10 */ /* 0x000fe40008fe4469 */
[----:B------:R-:W-:Y:S02]  /*1600*/  IADD3.X R99, RZ, UR13, R78, P3, P4 ;  /* 0x0000000dff637c10 */ /* 0x000fe40009fe844e */
[----:B------:R-:W-:Y:S02]  /*1610*/  IADD3 R144, P1, P2, R171, UR12, R162 ;  /* 0x0000000cab907c10 */ /* 0x000fe4000fa3e0a2 */
[----:B------:R-:W-:-:S02]  /*1620*/  FSETP.GEU.AND P4, PT, R18, 1, PT ;  /* 0x3f8000001200780b */ /* 0x000fc40003f8e000 */
[----:B------:R-:W-:Y:S02]  /*1630*/  IADD3.X R145, RZ, UR13, R90, P1, P2 ;  /* 0x0000000dff917c10 */ /* 0x000fe40008fe445a */
[C---:B------:R-:W-:Y:S01]  /*1640*/  SHF.L.U64.HI R87, R152.reuse, 0x2, R87 ;  /* 0x0000000298577819 */ /* 0x040fe20000010257 */
[----:B------:R-:W-:Y:S01]  /*1650*/  IMAD.SHL.U32 R152, R152, 0x4, RZ ;  /* 0x0000000498987824 */ /* 0x000fe200078e00ff */
[----:B------:R-:W-:Y:S02]  /*1660*/  FSETP.GEU.AND P3, PT, R12, 1, PT ;  /* 0x3f8000000c00780b */ /* 0x000fe40003f6e000 */
[----:B------:R-:W-:Y:S02]  /*1670*/  IADD3 R146, P1, P2, R171, UR12, R164 ;  /* 0x0000000cab927c10 */ /* 0x000fe4000fa3e0a4 */
[----:B------:R-:W-:Y:S02]  /*1680*/  FSETP.NAN.AND P0, PT, R18, R18, PT ;  /* 0x000000121200720b */ /* 0x000fe40003f08000 */
[C---:B------:R-:W-:Y:S01]  /*1690*/  SHF.L.U64.HI R85, R172.reuse, 0x2, R85 ;  /* 0x00000002ac557819 */ /* 0x040fe20000010255 */
[----:B------:R-:W-:Y:S01]  /*16a0*/  IMAD.SHL.U32 R172, R172, 0x4, RZ ;  /* 0x00000004acac7824 */ /* 0x000fe200078e00ff */
[----:B------:R-:W-:-:S02]  /*16b0*/  IADD3.X R147, RZ, UR13, R89, P1, P2 ;  /* 0x0000000dff937c10 */ /* 0x000fc40008fe4459 */
[C---:B------:R-:W-:Y:S02]  /*16c0*/  IADD3 R148, P1, P2, R171.reuse, UR12, R152 ;  /* 0x0000000cab947c10 */ /* 0x040fe4000fa3e098 */
[----:B------:R-:W-:Y:S02]  /*16d0*/  @P4 FSEL R18, R18, 1, P0 ;  /* 0x3f80000012124808 */ /* 0x000fe40000000000 */
[----:B------:R-:W-:Y:S02]  /*16e0*/  FSETP.NAN.AND P0, PT, R12, R12, PT ;  /* 0x0000000c0c00720b */ /* 0x000fe40003f08000 */
[----:B------:R-:W-:Y:S02]  /*16f0*/  IADD3.X R149, RZ, UR13, R87, P1, P2 ;  /* 0x0000000dff957c10 */ /* 0x000fe40008fe4457 */
[----:B------:R-:W-:Y:S02]  /*1700*/  LOP3.LUT R71, R38, R214, RZ, 0xfc, !PT ;  /* 0x000000d626477212 */ /* 0x000fe400078efcff */
[----:B------:R-:W-:-:S02]  /*1710*/  IADD3 R170, P1, P2, R171, UR12, R172 ;  /* 0x0000000cabaa7c10 */ /* 0x000fc4000fa3e0ac */
[----:B------:R-:W-:Y:S02]  /*1720*/  @P3 FSEL R12, R12, 1, P0 ;  /* 0x3f8000000c0c3808 */ /* 0x000fe40000000000 */
[----:B------:R-:W-:Y:S02]  /*1730*/  ISETP.GE.AND P5, PT, R71, 0x80, PT ;  /* 0x000000804700780c */ /* 0x000fe40003fa6270 */
[----:B------:R-:W-:Y:S02]  /*1740*/  IADD3 R72, P0, R118, UR8, RZ ;  /* 0x0000000876487c10 */ /* 0x000fe4000ff1e0ff */
[----:B------:R-:W-:Y:S02]  /*1750*/  IADD3.X R171, RZ, UR13, R85, P1, P2 ;  /* 0x0000000dffab7c10 */ /* 0x000fe40008fe4455 */
[----:B------:R-:W-:Y:S01]  /*1760*/  IADD3 R118, P1, R118, UR10, RZ ;  /* 0x0000000a76767c10 */ /* 0x000fe2000ff3e0ff */
[----:B------:R-:W-:Y:S01]  /*1770*/  IMAD.IADD R2, R13, 0x1, R38 ;  /* 0x000000010d027824 */ /* 0x000fe200078e0226 */
[----:B------:R-:W-:-:S02]  /*1780*/  IADD3 R130, P2, R122, UR8, RZ ;  /* 0x000000087a827c10 */ /* 0x000fc4000ff5e0ff */
[----:B------:R-:W-:Y:S02]  /*1790*/  ISETP.LT.AND P5, PT, R0, 0x80, !P5 ;  /* 0x000000800000780c */ /* 0x000fe40006fa1270 */
[----:B------:R-:W-:Y:S02]  /*17a0*/  IADD3.X R119, R88, UR11, RZ, P1, !PT ;  /* 0x0000000b58777c10 */ /* 0x000fe40008ffe4ff */
[----:B------:R-:W-:Y:S02]  /*17b0*/  IADD3 R132, P1, R124, UR8, RZ ;  /* 0x000000087c847c10 */ /* 0x000fe4000ff3e0ff */
[----:B------:R-:W-:Y:S02]  /*17c0*/  IADD3.X R131, R86, UR9, RZ, P2, !PT ;  /* 0x0000000956837c10 */ /* 0x000fe400097fe4ff */
[----:B------:R-:W-:Y:S02]  /*17d0*/  IADD3 R124, P2, R124, UR10, RZ ;  /* 0x0000000a7c7c7c10 */ /* 0x000fe4000ff5e0ff */
[----:B------:R-:W-:-:S02]  /*17e0*/  ISETP.GE.AND P4, PT, R2, 0x80, PT ;  /* 0x000000800200780c */ /* 0x000fc40003f86270 */
[----:B------:R-:W-:Y:S01]  /*17f0*/  IADD3.X R73, R88, UR9, RZ, P0, !PT ;  /* 0x0000000958497c10 */ /* 0x000fe200087fe4ff */
[----:B------:R-:W-:Y:S01]  /*1800*/  IMAD.IADD R24, R11, 0x1, R38 ;  /* 0x000000010b187824 */ /* 0x000fe200078e0226 */
[----:B------:R-:W-:Y:S02]  /*1810*/  IADD3 R122, P0, R122, UR10, RZ ;  /* 0x0000000a7a7a7c10 */ /* 0x000fe4000ff1e0ff */
[----:B------:R-:W-:Y:S01]  /*1820*/  SHF.R.U32.HI R39, RZ, 0x6, R39 ;  /* 0x00000006ff277819 */ /* 0x000fe20000011627 */
[----:B------:R1:W-:Y:S01]  /*1830*/  STL [R1+0x108], R65 ;  /* 0x0001084101007387 */ /* 0x0003e20000100800 */
[----:B------:R-:W-:Y:S02]  /*1840*/  IADD3.X R125, R84, UR11, RZ, P2, !PT ;  /* 0x0000000b547d7c10 */ /* 0x000fe400097fe4ff */
[----:B------:R-:W-:Y:S01]  /*1850*/  ISETP.LT.AND P2, PT, R0, 0x80, !P4 ;  /* 0x000000800000780c */ /* 0x000fe20006741270 */
[----:B------:R-:W-:Y:S01]  /*1860*/  IMAD.MOV.U32 R7, RZ, RZ, RZ ;  /* 0x000000ffff077224 */ /* 0x000fe200078e00ff */
[----:B------:R-:W-:Y:S01]  /*1870*/  IADD3.X R123, R86, UR11, RZ, P0, !PT ;  /* 0x0000000b567b7c10 */ /* 0x000fe200087fe4ff */
[----:B0-----:R-:W2:Y:S01]  /*1880*/  @P5 LDG.E.EL R187, desc[UR6][R150.64] ;  /* 0x0000000696bb5981 */ /* 0x001ea2000c2e1900 */
[----:B------:R-:W-:-:S02]  /*1890*/  IADD3 R134, P0, R128, UR8, RZ ;  /* 0x0000000880867c10 */ /* 0x000fc4000ff1e0ff */
[----:B------:R-:W-:Y:S02]  /*18a0*/  ISETP.GE.AND P6, PT, R24, 0x80, PT ;  /* 0x000000801800780c */ /* 0x000fe40003fc6270 */
[----:B------:R-:W-:Y:S02]  /*18b0*/  @P5 LOP3.LUT R5, R5, 0x1, RZ, 0xfc, !PT ;  /* 0x0000000105055812 */ /* 0x000fe400078efcff */
[----:B------:R-:W-:Y:S02]  /*18c0*/  IADD3.X R135, R79, UR9, RZ, P0, !PT ;  /* 0x000000094f877c10 */ /* 0x000fe400087fe4ff */
[----:B------:R-:W-:Y:S02]  /*18d0*/  ISETP.LT.AND P0, PT, R0, 0x80, !P6 ;  /* 0x000000800000780c */ /* 0x000fe40007701270 */
[----:B------:R-:W-:Y:S02]  /*18e0*/  LOP3.LUT R5, R5, 0xffffffef, RZ, 0xc0, !PT ;  /* 0xffffffef05057812 */ /* 0x000fe400078ec0ff */
[----:B------:R-:W-:-:S02]  /*18f0*/  IADD3.X R133, R84, UR9, RZ, P1, !PT ;  /* 0x0000000954857c10 */ /* 0x000fc40008ffe4ff */
[----:B------:R-:W-:Y:S02]  /*1900*/  IADD3 R128, P1, R128, UR10, RZ ;  /* 0x0000000a80807c10 */ /* 0x000fe4000ff3e0ff */
[----:B------:R-:W-:Y:S02]  /*1910*/  @P2 LOP3.LUT R5, R5, 0x10, RZ, 0xfc, !PT ;  /* 0x0000001005052812 */ /* 0x000fe400078efcff */
[----:B-1----:R-:W-:Y:S02]  /*1920*/  CS2R R64, SRZ ;  /* 0x0000000000407805 */ /* 0x002fe4000001ff00 */
[----:B------:R-:W-:Y:S01]  /*1930*/  IADD3.X R129, R79, UR11, RZ, P1, !PT ;  /* 0x0000000b4f817c10 */ /* 0x000fe20008ffe4ff */
[----:B------:R-:W-:Y:S01]  /*1940*/  IMAD.IADD R79, R39, 0x1, R38 ;  /* 0x00000001274f7824 */ /* 0x000fe200078e0226 */
[----:B------:R-:W-:Y:S02]  /*1950*/  LOP3.LUT R5, R5, 0xfffffff7, RZ, 0xc0, !PT ;  /* 0xfffffff705057812 */ /* 0x000fe400078ec0ff */
[----:B------:R-:W3:Y:S02]  /*1960*/  @P0 LDG.E.EL R64, desc[UR6][R156.64] ;  /* 0x000000069c400981 */ /* 0x000ee4000c2e1900 */
[----:B------:R-:W-:-:S02]  /*1970*/  @P0 LOP3.LUT R5, R5, 0x8, RZ, 0xfc, !PT ;  /* 0x0000000805050812 */ /* 0x000fc400078efcff */
[----:B------:R-:W-:Y:S01]  /*1980*/  ISETP.GE.AND P0, PT, R79, 0x80, PT ;  /* 0x000000804f00780c */ /* 0x000fe20003f06270 */
[----:B------:R-:W4:Y:S03]  /*1990*/  @P2 LDG.E.EL R65, desc[UR6][R154.64] ;  /* 0x000000069a412981 */ /* 0x000f26000c2e1900 */
[----:B------:R-:W-:-:S13]  /*19a0*/  ISETP.LT.AND P0, PT, R0, 0x80, !P0 ;  /* 0x000000800000780c */ /* 0x000fda0004701270 */
[----:B------:R0:W5:Y:S01]  /*19b0*/  @P0 LDG.E.EL R7, desc[UR6][R136.64] ;  /* 0x0000000688070981 */ /* 0x000162000c2e1900 */
[----:B------:R-:W-:Y:S01]  /*19c0*/  BAR.SYNC.DEFER_BLOCKING 0x0 ;  /* 0x0000000000007b1d */ /* 0x000fe20000010000 */
[----:B------:R-:W-:-:S04]  /*19d0*/  VIADD R210, R6, 0xffffff80 ;  /* 0xffffff8006d27836 */ /* 0x000fc80000000000 */
[----:B------:R-:W-:Y:S02]  /*19e0*/  IMAD.SHL.U32 R210, R210, 0x10, RZ ;  /* 0x00000010d2d27824 */ /* 0x000fe400078e00ff */
[----:B------:R-:W-:Y:S02]  /*19f0*/  IMAD.SHL.U32 R3, R188, 0x400, RZ ;  /* 0x00000400bc037824 */ /* 0x000fe400078e00ff */
[----:B------:R-:W-:-:S04]  /*1a00*/  IMAD.WIDE R72, R210, 0x4, R72 ;  /* 0x00000004d2487825 */ /* 0x000fc800078e0248 */
[----:B------:R-:W-:-:S04]  /*1a10*/  IMAD.WIDE R130, R210, 0x4, R130 ;  /* 0x00000004d2827825 */ /* 0x000fc800078e0282 */
[----:B------:R-:W-:-:S04]  /*1a20*/  IMAD.WIDE R132, R210, 0x4, R132 ;  /* 0x00000004d2847825 */ /* 0x000fc800078e0284 */
[----:B------:R-:W-:-:S04]  /*1a30*/  IMAD.WIDE R134, R210, 0x4, R134 ;  /* 0x00000004d2867825 */ /* 0x000fc800078e0286 */
[----:B------:R-:W-:-:S04]  /*1a40*/  IMAD.WIDE R72, R3, 0x4, R72 ;  /* 0x0000000403487825 */ /* 0x000fc800078e0248 */
[----:B------:R-:W-:-:S04]  /*1a50*/  IMAD.WIDE R130, R3, 0x4, R130 ;  /* 0x0000000403827825 */ /* 0x000fc800078e0282 */
[C---:B------:R-:W-:Y:S01]  /*1a60*/  IMAD.WIDE R132, R3.reuse, 0x4, R132 ;  /* 0x0000000403847825 */ /* 0x040fe200078e0284 */
[----:B------:R-:W-:Y:S03]  /*1a70*/  STS.64 [R16], R72 ;  /* 0x0000004810007388 */ /* 0x000fe60000000a00 */
[----:B------:R-:W-:Y:S01]  /*1a80*/  IMAD.WIDE R134, R3, 0x4, R134 ;  /* 0x0000000403867825 */ /* 0x000fe200078e0286 */
[----:B------:R-:W-:Y:S04]  /*1a90*/  STS.64 [R16+0x10], R130 ;  /* 0x0000108210007388 */ /* 0x000fe80000000a00 */
[----:B------:R-:W-:Y:S04]  /*1aa0*/  STS.64 [R4], R132 ;  /* 0x0000008404007388 */ /* 0x000fe80000000a00 */
[----:B------:R-:W-:Y:S01]  /*1ab0*/  STS.64 [R16+0x30], R134 ;  /* 0x0000308610007388 */ /* 0x000fe20000000a00 */
[----:B------:R-:W-:Y:S01]  /*1ac0*/  BAR.SYNC.DEFER_BLOCKING 0x0 ;  /* 0x0000000000007b1d */ /* 0x000fe20000010000 */
[----:B------:R-:W-:-:S05]  /*1ad0*/  LOP3.LUT R22, R22, 0x1ffffff8, RZ, 0xc0, !PT ;  /* 0x1ffffff816167812 */ /* 0x000fca00078ec0ff */
[----:B0-----:R-:W0:Y:S01]  /*1ae0*/  LDS.64 R136, [R30] ;  /* 0x000000001e887984 */ /* 0x001e220000000a00 */
[----:B------:R-:W-:-:S03]  /*1af0*/  ISETP.NE.AND P1, PT, R22, 0x10, PT ;  /* 0x000000101600780c */ /* 0x000fc60003f25270 */
[----:B------:R-:W-:Y:S01]  /*1b00*/  STL [R1+0x104], R66 ;  /* 0x0001044201007387 */ /* 0x000fe20000100800 */
[----:B------:R-:W-:-:S03]  /*1b10*/  ISETP.LT.AND P2, PT, R0, 0x80, !P1 ;  /* 0x000000800000780c */ /* 0x000fc60004f41270 */
[----:B------:R-:W-:Y:S04]  /*1b20*/  STL [R1+0x100], R67 ;  /* 0x0001004301007387 */ /* 0x000fe80000100800 */
[----:B------:R-:W-:Y:S04]  /*1b30*/  STL [R1+0x110], R18 ;  /* 0x0001101201007387 */ /* 0x000fe80000100800 */
[----:B------:R1:W-:Y:S04]  /*1b40*/  STL [R1+0x114], R12 ;  /* 0x0001140c01007387 */ /* 0x0003e80000100800 */
[----:B------:R-:W2:Y:S01]  /*1b50*/  LDS.64 R132, [R17] ;  /* 0x0000000011847984 */ /* 0x000ea20000000a00 */
[----:B------:R-:W-:-:S03]  /*1b60*/  VIADD R194, R6, 0xffffff40 ;  /* 0xffffff4006c27836 */ /* 0x000fc60000000000 */
[----:B------:R-:W2:Y:S01]  /*1b70*/  LDS.64 R134, [R10] ;  /* 0x000000000a867984 */ /* 0x000ea20000000a00 */
[----:B-1----:R-:W-:-:S03]  /*1b80*/  IMAD.MOV.U32 R12, RZ, RZ, RZ ;  /* 0x000000ffff0c7224 */ /* 0x002fc600078e00ff */
[----:B------:R-:W1:Y:S04]  /*1b90*/  LDS.64 R130, [R28] ;  /* 0x000000001c827984 */ /* 0x000e680000000a00 */
[----:B0-----:R-:W2:Y:S04]  /*1ba0*/  @P2 LDG.E.EL R12, desc[UR6][R136.64] ;  /* 0x00000006880c2981 */ /* 0x001ea8000c2e1900 */
[----:B-----5:R-:W-:Y:S04]  /*1bb0*/  STL [R1+0x78], R7 ;  /* 0x0000780701007387 */ /* 0x020fe80000100800 */
[----:B----4-:R-:W-:Y:S04]  /*1bc0*/  STL [R1+0x64], R65 ;  /* 0x0000644101007387 */ /* 0x010fe80000100800 */
[----:B---3--:R-:W-:Y:S04]  /*1bd0*/  STL [R1+0x6c], R64 ;  /* 0x00006c4001007387 */ /* 0x008fe80000100800 */
[----:B------:R0:W-:Y:S02]  /*1be0*/  STL [R1+0x118], R6 ;  /* 0x0001180601007387 */ /* 0x0001e40000100800 */
[----:B0-----:R-:W-:-:S06]  /*1bf0*/  IMAD.MOV.U32 R6, RZ, RZ, RZ ;  /* 0x000000ffff067224 */ /* 0x001fcc00078e00ff */
[----:B--2---:R-:W2:Y:S01]  /*1c00*/  @P2 LDG.E.EL R6, desc[UR6][R132.64] ;  /* 0x0000000684062981 */ /* 0x004ea2000c2e1900 */
[----:B------:R-:W-:-:S06]  /*1c10*/  CS2R R72, SRZ ;  /* 0x0000000000487805 */ /* 0x000fcc000001ff00 */
[----:B------:R-:W3:Y:S01]  /*1c20*/  @P2 LDG.E.EL R72, desc[UR6][R134.64] ;  /* 0x0000000686482981 */ /* 0x000ee2000c2e1900 */
[----:B------:R-:W-:-:S04]  /*1c30*/  IMAD.SHL.U32 R194, R194, 0x10, RZ ;  /* 0x00000010c2c27824 */ /* 0x000fc800078e00ff */
[----:B------:R-:W-:-:S04]  /*1c40*/  IMAD.WIDE R118, R194, 0x4, R118 ;  /* 0x00000004c2767825 */ /* 0x000fc800078e0276 */
[----:B------:R-:W-:-:S04]  /*1c50*/  IMAD.WIDE R122, R194, 0x4, R122 ;  /* 0x00000004c27a7825 */ /* 0x000fc800078e027a */
[----:B------:R-:W-:-:S04]  /*1c60*/  IMAD.WIDE R124, R194, 0x4, R124 ;  /* 0x00000004c27c7825 */ /* 0x000fc800078e027c */
[----:B------:R-:W-:-:S04]  /*1c70*/  IMAD.WIDE R128, R194, 0x4, R128 ;  /* 0x00000004c2807825 */ /* 0x000fc800078e0280 */
[----:B------:R-:W-:-:S04]  /*1c80*/  IMAD.WIDE R118, R3, 0x4, R118 ;  /* 0x0000000403767825 */ /* 0x000fc800078e0276 */
[----:B------:R-:W-:-:S04]  /*1c90*/  IMAD.WIDE R122, R3, 0x4, R122 ;  /* 0x00000004037a7825 */ /* 0x000fc800078e027a */
[----:B------:R-:W-:-:S04]  /*1ca0*/  IMAD.WIDE R124, R3, 0x4, R124 ;  /* 0x00000004037c7825 */ /* 0x000fc800078e027c */
[----:B------:R-:W-:Y:S01]  /*1cb0*/  IMAD.WIDE R128, R3, 0x4, R128 ;  /* 0x0000000403807825 */ /* 0x000fe200078e0280 */
[----:B------:R0:W-:Y:S03]  /*1cc0*/  STL [R1+0xc0], R12 ;  /* 0x0000c00c01007387 */ /* 0x0001e60000100800 */
[----:B0-----:R-:W-:-:S06]  /*1cd0*/  IMAD.MOV.U32 R12, RZ, RZ, RZ ;  /* 0x000000ffff0c7224 */ /* 0x001fcc00078e00ff */
[----:B-1----:R-:W4:Y:S01]  /*1ce0*/  @P2 LDG.E.EL R12, desc[UR6][R130.64] ;  /* 0x00000006820c2981 */ /* 0x002f22000c2e1900 */
[----:B------:R-:W-:Y:S06]  /*1cf0*/  BAR.SYNC.DEFER_BLOCKING 0x0 ;  /* 0x0000000000007b1d */ /* 0x000fec0000010000 */
[----:B------:R-:W-:Y:S04]  /*1d00*/  STS.64 [R16], R118 ;  /* 0x0000007610007388 */ /* 0x000fe80000000a00 */
[----:B------:R-:W-:Y:S04]  /*1d10*/  STS.64 [R16+0x10], R122 ;  /* 0x0000107a10007388 */ /* 0x000fe80000000a00 */
[----:B------:R-:W-:Y:S04]  /*1d20*/  STS.64 [R4], R124 ;  /* 0x0000007c04007388 */ /* 0x000fe80000000a00 */
[----:B------:R-:W-:Y:S01]  /*1d30*/  STS.64 [R16+0x30], R128 ;  /* 0x0000308010007388 */ /* 0x000fe20000000a00 */
[----:B------:R-:W-:Y:S01]  /*1d40*/  BAR.SYNC.DEFER_BLOCKING 0x0 ;  /* 0x0000000000007b1d */ /* 0x000fe20000010000 */
[----:B------:R-:W-:-:S05]  /*1d50*/  P2R R7, PR, RZ, 0x1 ;  /* 0x00000001ff077803 */ /* 0x000fca0000000000 */
[----:B------:R-:W0:Y:S01]  /*1d60*/  LDS.64 R124, [R30] ;  /* 0x000000001e7c7984 */ /* 0x000e220000000a00 */
[----:B------:R-:W-:-:S03]  /*1d70*/  ISETP.GE.AND P0, PT, R0, 0x80, PT ;  /* 0x000000800000780c */ /* 0x000fc60003f06270 */
[----:B------:R-:W-:Y:S01]  /*1d80*/  LDS.64 R122, [R28] ;  /* 0x000000001c7a7984 */ /* 0x000fe20000000a00 */
[----:B------:R-:W-:-:S03]  /*1d90*/  ISETP.GT.AND P4, PT, R2, 0xbf, !P0 ;  /* 0x000000bf0200780c */ /* 0x000fc60004784270 */
[----:B--2---:R1:W-:Y:S04]  /*1da0*/  STL [R1+0xdc], R6 ;  /* 0x0000dc0601007387 */ /* 0x0043e80000100800 */
[----:B------:R-:W2:Y:S01]  /*1db0*/  LDS.64 R118, [R10] ;  /* 0x000000000a767984 */ /* 0x000ea20000000a00 */
[----:B-1----:R-:W-:-:S06]  /*1dc0*/  IMAD.MOV.U32 R6, RZ, RZ, RZ ;  /* 0x000000ffff067224 */ /* 0x002fcc00078e00ff */
[----:B0-----:R-:W5:Y:S01]  /*1dd0*/  @P4 LDG.E.EL R6, desc[UR6][R124.64] ;  /* 0x000000067c064981 */ /* 0x001f62000c2e1900 */
[----:B------:R-:W-:Y:S02]  /*1de0*/  ISETP.GT.AND P5, PT, R24, 0xbf, !P0 ;  /* 0x000000bf1800780c */ /* 0x000fe400047a4270 */
[----:B------:R-:W-:-:S13]  /*1df0*/  ISETP.GT.AND P3, PT, R71, 0xbf, !P0 ;  /* 0x000000bf4700780c */ /* 0x000fda0004764270 */
[----:B--2---:R0:W2:Y:S04]  /*1e00*/  @P3 LDG.E.EL R73, desc[UR6][R118.64] ;  /* 0x0000000676493981 */ /* 0x0040a8000c2e1900 */
[----:B0-----:R-:W0:Y:S04]  /*1e10*/  LDS.64 R118, [R17] ;  /* 0x0000000011767984 */ /* 0x001e280000000a00 */
[----:B-----5:R1:W-:Y:S02]  /*1e20*/  STL [R1+0x88], R6 ;  /* 0x0000880601007387 */ /* 0x0203e40000100800 */
[----:B-1----:R-:W-:-:S06]  /*1e30*/  IMAD.MOV.U32 R6, RZ, RZ, RZ ;  /* 0x000000ffff067224 */ /* 0x002fcc00078e00ff */
[----:B------:R-:W5:Y:S01]  /*1e40*/  @P5 LDG.E.EL R6, desc[UR6][R122.64] ;  /* 0x000000067a065981 */ /* 0x000f62000c2e1900 */
[----:B------:R-:W-:Y:S01]  /*1e50*/  ISETP.GT.AND P6, PT, R79, 0xbf, !P0 ;  /* 0x000000bf4f00780c */ /* 0x000fe200047c4270 */
[----:B------:R-:W-:-:S04]  /*1e60*/  IMAD.SHL.U32 R18, R0, 0x80, RZ ;  /* 0x0000008000127824 */ /* 0x000fc800078e00ff */
[----:B------:R-:W-:-:S04]  /*1e70*/  IMAD.WIDE R74, R18, 0x4, R74 ;  /* 0x00000004124a7825 */ /* 0x000fc800078e024a */
[----:B------:R-:W-:-:S04]  /*1e80*/  IMAD.WIDE R58, R18, 0x4, R58 ;  /* 0x00000004123a7825 */ /* 0x000fc800078e023a */
[----:B------:R-:W-:-:S04]  /*1e90*/  IMAD.WIDE R52, R18, 0x4, R52 ;  /* 0x0000000412347825 */ /* 0x000fc800078e0234 */
[----:B------:R-:W-:-:S04]  /*1ea0*/  IMAD.WIDE R50, R18, 0x4, R50 ;  /* 0x0000000412327825 */ /* 0x000fc800078e0232 */
[----:B------:R-:W-:Y:S01]  /*1eb0*/  IMAD.MOV.U32 R38, RZ, RZ, RZ ;  /* 0x000000ffff267224 */ /* 0x000fe200078e00ff */
[----:B-----5:R1:W-:Y:S02]  /*1ec0*/  STL [R1+0x8c], R6 ;  /* 0x00008c0601007387 */ /* 0x0203e40000100800 */
[----:B-1----:R-:W-:-:S06]  /*1ed0*/  IMAD.MOV.U32 R6, RZ, RZ, RZ ;  /* 0x000000ffff067224 */ /* 0x002fcc00078e00ff */
[----:B0-----:R-:W5:Y:S01]  /*1ee0*/  @P6 LDG.E.EL R6, desc[UR6][R118.64] ;  /* 0x0000000676066981 */ /* 0x001f62000c2e1900 */
[----:B------:R-:W-:Y:S06]  /*1ef0*/  BAR.SYNC.DEFER_BLOCKING 0x0 ;  /* 0x0000000000007b1d */ /* 0x000fec0000010000 */
[----:B------:R-:W-:Y:S04]  /*1f00*/  STS.64 [R16], R74 ;  /* 0x0000004a10007388 */ /* 0x000fe80000000a00 */
[----:B------:R-:W-:Y:S04]  /*1f10*/  STS.64 [R16+0x10], R58 ;  /* 0x0000103a10007388 */ /* 0x000fe80000000a00 */
[----:B------:R-:W-:Y:S04]  /*1f20*/  STS.64 [R4], R52 ;  /* 0x0000003404007388 */ /* 0x000fe80000000a00 */
[----:B------:R-:W-:Y:S01]  /*1f30*/  STS.64 [R16+0x30], R50 ;  /* 0x0000303210007388 */ /* 0x000fe20000000a00 */
[----:B------:R-:W-:Y:S06]  /*1f40*/  BAR.SYNC.DEFER_BLOCKING 0x0 ;  /* 0x0000000000007b1d */ /* 0x000fec0000010000 */
[----:B------:R-:W0:Y:S04]  /*1f50*/  LDS.64 R50, [R10] ;  /* 0x000000000a327984 */ /* 0x000e280000000a00 */
[----:B------:R-:W1:Y:S04]  /*1f60*/  LDS.64 R52, [R30] ;  /* 0x000000001e347984 */ /* 0x000e680000000a00 */
[----:B------:R-:W2:Y:S04]  /*1f70*/  LDS.64 R58, [R28] ;  /* 0x000000001c3a7984 */ /* 0x000ea80000000a00 */
[----:B------:R-:W2:Y:S04]  /*1f80*/  LDS.64 R74, [R17] ;  /* 0x00000000114a7984 */ /* 0x000ea80000000a00 */
[----:B0-----:R-:W3:Y:S01]  /*1f90*/  @!P0 LDG.E.EL R38, desc[UR6][R50.64] ;  /* 0x0000000632268981 */ /* 0x001ee2000c2e1900 */
[----:B------:R-:W-:-:S06]  /*1fa0*/  IMAD.MOV.U32 R31, RZ, RZ, RZ ;  /* 0x000000ffff1f7224 */ /* 0x000fcc00078e00ff */
[----:B-1----:R-:W3:Y:S04]  /*1fb0*/  @!P0 LDG.E.EL R31, desc[UR6][R52.64] ;  /* 0x00000006341f8981 */ /* 0x002ee8000c2e1900 */
[----:B----4-:R0:W-:Y:S02]  /*1fc0*/  STL [R1+0xe0], R12 ;  /* 0x0000e00c01007387 */ /* 0x0101e40000100800 */
[----:B0-----:R-:W-:-:S06]  /*1fd0*/  IMAD.MOV.U32 R12, RZ, RZ, RZ ;  /* 0x000000ffff0c7224 */ /* 0x001fcc00078e00ff */
[----:B--2---:R-:W2:Y:S04]  /*1fe0*/  @!P0 LDG.E.EL R12, desc[UR6][R58.64] ;  /* 0x000000063a0c8981 */ /* 0x004ea8000c2e1900 */
[----:B-----5:R0:W-:Y:S02]  /*1ff0*/  STL [R1+0xc4], R6 ;  /* 0x0000c40601007387 */ /* 0x0201e40000100800 */
[----:B0-----:R-:W-:-:S06]  /*2000*/  IMAD.MOV.U32 R6, RZ, RZ, RZ ;  /* 0x000000ffff067224 */ /* 0x001fcc00078e00ff */
[----:B------:R0:W4:Y:S01]  /*2010*/  @!P0 LDG.E.EL R6, desc[UR6][R74.64] ;  /* 0x000000064a068981 */ /* 0x000122000c2e1900 */
[----:B------:R-:W-:Y:S06]  /*2020*/  BAR.SYNC.DEFER_BLOCKING 0x0 ;  /* 0x0000000000007b1d */ /* 0x000fec0000010000 */
[----:B------:R-:W-:Y:S04]  /*2030*/  STS.64 [R16], R34 ;  /* 0x0000002210007388 */ /* 0x000fe80000000a00 */
[----:B------:R-:W-:Y:S04]  /*2040*/  STS.64 [R16+0x10], R8 ;  /* 0x0000100810007388 */ /* 0x000fe80000000a00 */
[----:B------:R-:W-:Y:S04]  /*2050*/  STS.64 [R4], R14 ;  /* 0x0000000e04007388 */ /* 0x000fe80000000a00 */
[----:B------:R-:W-:Y:S01]  /*2060*/  STS.64 [R16+0x30], R46 ;  /* 0x0000302e10007388 */ /* 0x000fe20000000a00 */
[----:B------:R-:W-:Y:S06]  /*2070*/  BAR.SYNC.DEFER_BLOCKING 0x0 ;  /* 0x0000000000007b1d */ /* 0x000fec0000010000 */
[----:B------:R-:W1:Y:S04]  /*2080*/  LDS.64 R8, [R10] ;  /* 0x000000000a087984 */ /* 0x000e680000000a00 */
[----:B------:R-:W5:Y:S04]  /*2090*/  LDS.64 R206, [R30] ;  /* 0x000000001ece7984 */ /* 0x000f680000000a00 */
[----:B0-----:R-:W-:Y:S04]  /*20a0*/  LDS.64 R74, [R17] ;  /* 0x00000000114a7984 */ /* 0x001fe80000000a00 */
[----:B---3--:R0:W-:Y:S01]  /*20b0*/  STL [R1+0xd8], R38 ;  /* 0x0000d82601007387 */ /* 0x0081e20000100800 */
[----:B-1----:R-:W-:-:S05]  /*20c0*/  IADD3 R84, P0, R8, R23, RZ ;  /* 0x0000001708547210 */ /* 0x002fca0007f1e0ff */
[----:B------:R-:W-:Y:S01]  /*20d0*/  IMAD.X R59, R9, 0x1, R200, P0 ;  /* 0x00000001093b7824 */ /* 0x000fe200000e06c8 */
[----:B0-----:R-:W-:-:S05]  /*20e0*/  IADD3 R38, P0, R8, R209, RZ ;  /* 0x000000d108267210 */ /* 0x001fca0007f1e0ff */
[----:B------:R-:W-:Y:S01]  /*20f0*/  IMAD.X R86, R9, 0x1, R127, P0 ;  /* 0x0000000109567824 */ /* 0x000fe200000e067f */
[----:B------:R-:W-:-:S05]  /*2100*/  IADD3 R35, P0, R8, R248, RZ ;  /* 0x000000f808237210 */ /* 0x000fca0007f1e0ff */
[----:B------:R-:W-:Y:S02]  /*2110*/  IMAD.X R88, R9, 0x1, R126, P0 ;  /* 0x0000000109587824 */ /* 0x000fe400000e067e */
[----:B------:R-:W0:Y:S01]  /*2120*/  LDS.64 R8, [R28] ;  /* 0x000000001c087984 */ /* 0x000e220000000a00 */
[----:B-----5:R-:W-:-:S05]  /*2130*/  IADD3 R51, P0, R206, R23, RZ ;  /* 0x00000017ce337210 */ /* 0x020fca0007f1e0ff */
[C---:B------:R-:W-:Y:S01]  /*2140*/  IMAD.X R50, R207.reuse, 0x1, R200, P0 ;  /* 0x00000001cf327824 */ /* 0x040fe200000e06c8 */
[----:B------:R-:W-:Y:S01]  /*2150*/  IADD3 R34, P0, R206, R209, RZ ;  /* 0x000000d1ce227210 */ /* 0x000fe20007f1e0ff */
[----:B------:R1:W-:Y:S04]  /*2160*/  STL [R1+0xd4], R31 ;  /* 0x0000d41f01007387 */ /* 0x0003e80000100800 */
[----:B------:R-:W-:Y:S01]  /*2170*/  IMAD.X R204, R207, 0x1, R127, P0 ;  /* 0x00000001cfcc7824 */ /* 0x000fe200000e067f */
[----:B-1----:R-:W-:-:S05]  /*2180*/  IADD3 R31, P0, R206, R248, RZ ;  /* 0x000000f8ce1f7210 */ /* 0x002fca0007f1e0ff */
[----:B------:R-:W-:Y:S01]  /*2190*/  IMAD.X R206, R207, 0x1, R126, P0 ;  /* 0x00000001cfce7824 */ /* 0x000fe200000e067e */
[----:B--2---:R1:W-:Y:S01]  /*21a0*/  STL [R1+0xd0], R12 ;  /* 0x0000d00c01007387 */ /* 0x0043e20000100800 */
[----:B0-----:R-:W-:-:S05]  /*21b0*/  IADD3 R58, P0, R8, R23, RZ ;  /* 0x00000017083a7210 */ /* 0x001fca0007f1e0ff */
[----:B------:R-:W-:Y:S01]  /*21c0*/  IMAD.X R53, R9, 0x1, R200, P0 ;  /* 0x0000000109357824 */ /* 0x000fe200000e06c8 */
[----:B------:R-:W-:-:S05]  /*21d0*/  IADD3 R15, P0, R8, R209, RZ ;  /* 0x000000d1080f7210 */ /* 0x000fca0007f1e0ff */
[C---:B-1----:R-:W-:Y:S01]  /*21e0*/  IMAD.X R12, R9.reuse, 0x1, R127, P0 ;  /* 0x00000001090c7824 */ /* 0x042fe200000e067f */
[----:B------:R-:W-:Y:S02]  /*21f0*/  IADD3 R14, P0, R8, R248, RZ ;  /* 0x000000f8080e7210 */ /* 0x000fe40007f1e0ff */
[----:B------:R-:W-:Y:S01]  /*2200*/  P2R R22, PR, RZ, 0x4 ;  /* 0x00000004ff167803 */ /* 0x000fe20000000000 */
[----:B----4-:R0:W-:Y:S02]  /*2210*/  STL [R1+0xcc], R6 ;  /* 0x0000cc0601007387 */ /* 0x0101e40000100800 */
[----:B0-----:R-:W-:Y:S01]  /*2220*/  IMAD.X R6, R9, 0x1, R126, P0 ;  /* 0x0000000109067824 */ /* 0x001fe200000e067e */
[----:B------:R-:W-:-:S05]  /*2230*/  IADD3 R52, P0, R74, R23, RZ ;  /* 0x000000174a347210 */ /* 0x000fca0007f1e0ff */
[C---:B------:R-:W-:Y:S01]  /*2240*/  IMAD.X R47, R75.reuse, 0x1, R200, P0 ;  /* 0x000000014b2f7824 */ /* 0x040fe200000e06c8 */
[----:B------:R-:W-:Y:S01]  /*2250*/  IADD3 R9, P0, R74, R209, RZ ;  /* 0x000000d14a097210 */ /* 0x000fe20007f1e0ff */
[----:B------:R0:W-:Y:S04]  /*2260*/  STL [R1+0x70], R12 ;  /* 0x0000700c01007387 */ /* 0x0001e80000100800 */
[----:B------:R1:W-:Y:S01]  /*2270*/  STL [R1+0x90], R6 ;  /* 0x0000900601007387 */ /* 0x0003e20000100800 */
[----:B0-----:R-:W-:Y:S01]  /*2280*/  IMAD.X R12, R75, 0x1, R127, P0 ;  /* 0x000000014b0c7824 */ /* 0x001fe200000e067f */
[----:B------:R-:W-:-:S05]  /*2290*/  IADD3 R8, P0, R74, R248, RZ ;  /* 0x000000f84a087210 */ /* 0x000fca0007f1e0ff */
[----:B-1----:R-:W-:Y:S01]  /*22a0*/  IMAD.X R6, R75, 0x1, R126, P0 ;  /* 0x000000014b067824 */ /* 0x002fe200000e067e */
[----:B------:R-:W-:-:S04]  /*22b0*/  IADD3 R130, P0, R121, UR4, RZ ;  /* 0x0000000479827c10 */ /* 0x000fc8000ff1e0ff */
[----:B------:R-:W-:Y:S02]  /*22c0*/  IADD3.X R131, R117, UR5, RZ, P0, !PT ;  /* 0x0000000575837c10 */ /* 0x000fe400087fe4ff */
        /* <DEDUP_REMOVED lines=12> */
[----:B------:R-:W-:Y:S02]  /*2390*/  IADD3 R124, P0, R114, UR8, RZ ;  /* 0x00000008727c7c10 */ /* 0x000fe4000ff1e0ff */
[----:B------:R-:W-:-:S04]  /*23a0*/  IADD3 R114, P2, R114, UR10, RZ ;  /* 0x0000000a72727c10 */ /* 0x000fc8000ff5e0ff */
[----:B------:R-:W-:Y:S02]  /*23b0*/  IADD3.X R115, R29, UR11, RZ, P2, !PT ;  /* 0x0000000b1d737c10 */ /* 0x000fe400097fe4ff */
[----:B------:R-:W-:Y:S01]  /*23c0*/  IADD3 R136, P2, R120, UR4, RZ ;  /* 0x0000000478887c10 */ /* 0x000fe2000ff5e0ff */
[----:B------:R-:W-:-:S03]  /*23d0*/  IMAD.WIDE R130, R213, 0x4, R130 ;  /* 0x00000004d5827825 */ /* 0x000fc600078e0282 */
[----:B------:R-:W-:Y:S01]  /*23e0*/  IADD3.X R137, R19, UR5, RZ, P2, !PT ;  /* 0x0000000513897c10 */ /* 0x000fe200097fe4ff */
[----:B------:R-:W-:-:S04]  /*23f0*/  IMAD.WIDE R132, R213, 0x4, R132 ;  /* 0x00000004d5847825 */ /* 0x000fc800078e0284 */
[----:B------:R-:W-:-:S04]  /*2400*/  IMAD.WIDE R134, R213, 0x4, R134 ;  /* 0x00000004d5867825 */ /* 0x000fc800078e0286 */
[----:B------:R-:W-:-:S04]  /*2410*/  IMAD.WIDE R136, R213, 0x4, R136 ;  /* 0x00000004d5887825 */ /* 0x000fc800078e0288 */
[C---:B------:R-:W-:Y:S01]  /*2420*/  IMAD.WIDE R130, R25.reuse, 0x4, R130 ;  /* 0x0000000419827825 */ /* 0x040fe200078e0282 */
[----:B------:R-:W-:Y:S03]  /*2430*/  BAR.SYNC.DEFER_BLOCKING 0x0 ;  /* 0x0000000000007b1d */ /* 0x000fe60000010000 */
[----:B------:R-:W-:-:S04]  /*2440*/  IMAD.WIDE R132, R25, 0x4, R132 ;  /* 0x0000000419847825 */ /* 0x000fc800078e0284 */
[----:B------:R-:W-:-:S04]  /*2450*/  IMAD.WIDE R134, R25, 0x4, R134 ;  /* 0x0000000419867825 */ /* 0x000fc800078e0286 */
[----:B------:R-:W-:Y:S01]  /*2460*/  IMAD.WIDE R136, R25, 0x4, R136 ;  /* 0x0000000419887825 */ /* 0x000fe200078e0288 */
[----:B------:R-:W-:Y:S04]  /*2470*/  STS.64 [R16], R130 ;  /* 0x0000008210007388 */ /* 0x000fe80000000a00 */
[----:B------:R-:W-:Y:S04]  /*2480*/  STS.64 [R16+0x10], R132 ;  /* 0x0000108410007388 */ /* 0x000fe80000000a00 */
[----:B------:R-:W-:Y:S04]  /*2490*/  STS.64 [R4], R134 ;  /* 0x0000008604007388 */ /* 0x000fe80000000a00 */
[----:B------:R-:W-:Y:S01]  /*24a0*/  STS.64 [R16+0x30], R136 ;  /* 0x0000308810007388 */ /* 0x000fe20000000a00 */
[----:B------:R-:W-:Y:S01]  /*24b0*/  BAR.SYNC.DEFER_BLOCKING 0x0 ;  /* 0x0000000000007b1d */ /* 0x000fe20000010000 */
[----:B------:R-:W-:-:S05]  /*24c0*/  LOP3.LUT R5, R5, 0xffffdfff, RZ, 0xc0, !PT ;  /* 0xffffdfff05057812 */ /* 0x000fca00078ec0ff */
[----:B------:R-:W0:Y:S01]  /*24d0*/  LDS.64 R132, [R30] ;  /* 0x000000001e847984 */ /* 0x000e220000000a00 */
[----:B------:R-:W-:Y:S02]  /*24e0*/  @P1 LOP3.LUT R5, R5, 0x2000, RZ, 0xfc, !PT ;  /* 0x0000200005051812 */ /* 0x000fe400078efcff */
[----:B------:R-:W-:Y:S01]  /*24f0*/  IADD3.X R125, R29, UR9, RZ, P0, !PT ;  /* 0x000000091d7d7c10 */ /* 0x000fe200087fe4ff */
[----:B------:R-:W-:Y:S01]  /*2500*/  STL [R1+0xac], R12 ;  /* 0x0000ac0c01007387 */ /* 0x000fe20000100800 */
[----:B------:R-:W-:-:S03]  /*2510*/  LOP3.LUT P0, RZ, R5, 0x10, RZ, 0xc0, !PT ;  /* 0x0000001005ff7812 */ /* 0x000fc6000780c0ff */
[----:B------:R1:W-:Y:S04]  /*2520*/  STL [R1+0xb4], R6 ;  /* 0x0000b40601007387 */ /* 0x0003e80000100800 */
[----:B------:R-:W-:Y:S04]  /*2530*/  LDS.64 R136, [R17] ;  /* 0x0000000011887984 */ /* 0x000fe80000000a00 */
[----:B------:R-:W2:Y:S01]  /*2540*/  LDS.64 R130, [R10] ;  /* 0x000000000a827984 */ /* 0x000ea20000000a00 */
[----:B-1----:R-:W-:-:S03]  /*2550*/  IMAD.MOV.U32 R6, RZ, RZ, RZ ;  /* 0x000000ffff067224 */ /* 0x002fc600078e00ff */
[----:B------:R-:W1:Y:S04]  /*2560*/  LDS.64 R134, [R28] ;  /* 0x000000001c867984 */ /* 0x000e680000000a00 */
[----:B0-----:R-:W3:Y:S01]  /*2570*/  @P0 LDG.E.EL R6, desc[UR6][R132.64] ;  /* 0x0000000684060981 */ /* 0x001ee2000c2e1900 */
[----:B------:R-:W-:Y:S02]  /*2580*/  ISETP.NE.AND P0, PT, R7, RZ, PT ;  /* 0x000000ff0700720c */ /* 0x000fe40003f05270 */
[----:B------:R-:W-:-:S04]  /*2590*/  LOP3.LUT P1, RZ, R5, 0x1, RZ, 0xc0, !PT ;  /* 0x0000000105ff7812 */ /* 0x000fc8000782c0ff */
[----:B------:R-:W-:Y:S01]  /*25a0*/  P2R R143, PR, RZ, 0x2 ;  /* 0x00000002ff8f7803 */ /* 0x000fe20000000000 */
[----:B------:R-:W-:-:S08]  /*25b0*/  IMAD.MOV.U32 R12, RZ, RZ, RZ ;  /* 0x000000ffff0c7224 */ /* 0x000fd000078e00ff */
[----:B--2---:R0:W2:Y:S01]  /*25c0*/  @P1 LDG.E.EL R185, desc[UR6][R130.64] ;  /* 0x0000000682b91981 */ /* 0x0040a2000c2e1900 */
[----:B------:R-:W-:Y:S02]  /*25d0*/  LOP3.LUT P1, RZ, R5, 0x8, RZ, 0xc0, !PT ;  /* 0x0000000805ff7812 */ /* 0x000fe4000782c0ff */
[----:B------:R-:W-:-:S11]  /*25e0*/  IADD3 R128, P2, R120, UR8, RZ ;  /* 0x0000000878807c10 */ /* 0x000fd6000ff5e0ff */
[----:B-1----:R-:W4:Y:S01]  /*25f0*/  @P1 LDG.E.EL R12, desc[UR6][R134.64] ;  /* 0x00000006860c1981 */ /* 0x002f22000c2e1900 */
[----:B------:R-:W-:Y:S01]  /*2600*/  IADD3.X R129, R19, UR9, RZ, P2, !PT ;  /* 0x0000000913817c10 */ /* 0x000fe200097fe4ff */
[----:B------:R-:W-:-:S04]  /*2610*/  IMAD.WIDE R74, R210, 0x4, R74 ;  /* 0x00000004d24a7825 */ /* 0x000fc800078e024a */
[----:B------:R-:W-:-:S04]  /*2620*/  IMAD.WIDE R122, R210, 0x4, R122 ;  /* 0x00000004d27a7825 */ /* 0x000fc800078e027a */
[----:B------:R-:W-:-:S04]  /*2630*/  IMAD.WIDE R124, R210, 0x4, R124 ;  /* 0x00000004d27c7825 */ /* 0x000fc800078e027c */
[----:B------:R-:W-:-:S04]  /*2640*/  IMAD.WIDE R128, R210, 0x4, R128 ;  /* 0x00000004d2807825 */ /* 0x000fc800078e0280 */
[----:B------:R-:W-:-:S04]  /*2650*/  IMAD.WIDE R74, R3, 0x4, R74 ;  /* 0x00000004034a7825 */ /* 0x000fc800078e024a */
[----:B------:R-:W-:-:S04]  /*2660*/  IMAD.WIDE R122, R3, 0x4, R122 ;  /* 0x00000004037a7825 */ /* 0x000fc800078e027a */
[----:B------:R-:W-:Y:S01]  /*2670*/  IMAD.WIDE R124, R3, 0x4, R124 ;  /* 0x00000004037c7825 */ /* 0x000fe200078e027c */
[----:B---3--:R1:W-:Y:S03]  /*2680*/  STL [R1+0x4c], R6 ;  /* 0x00004c0601007387 */ /* 0x0083e60000100800 */
[----:B-1----:R-:W-:-:S06]  /*2690*/  IMAD.MOV.U32 R6, RZ, RZ, RZ ;  /* 0x000000ffff067224 */ /* 0x002fcc00078e00ff */
[----:B------:R-:W3:Y:S01]  /*26a0*/  @P0 LDG.E.EL R6, desc[UR6][R136.64] ;  /* 0x0000000688060981 */ /* 0x000ee2000c2e1900 */
[----:B------:R-:W-:Y:S01]  /*26b0*/  BAR.SYNC.DEFER_BLOCKING 0x0 ;  /* 0x0000000000007b1d */ /* 0x000fe20000010000 */
[----:B------:R-:W-:-:S05]  /*26c0*/  IMAD.WIDE R128, R3, 0x4, R128 ;  /* 0x0000000403807825 */ /* 0x000fca00078e0280 */
[----:B------:R-:W-:Y:S04]  /*26d0*/  STS.64 [R16], R74 ;  /* 0x0000004a10007388 */ /* 0x000fe80000000a00 */
[----:B------:R-:W-:Y:S04]  /*26e0*/  STS.64 [R16+0x10], R122 ;  /* 0x0000107a10007388 */ /* 0x000fe80000000a00 */
[----:B------:R-:W-:Y:S04]  /*26f0*/  STS.64 [R4], R124 ;  /* 0x0000007c04007388 */ /* 0x000fe80000000a00 */
[----:B------:R-:W-:Y:S01]  /*2700*/  STS.64 [R16+0x30], R128 ;  /* 0x0000308010007388 */ /* 0x000fe20000000a00 */
[----:B------:R-:W-:Y:S01]  /*2710*/  BAR.SYNC.DEFER_BLOCKING 0x0 ;  /* 0x0000000000007b1d */ /* 0x000fe20000010000 */
[----:B------:R-:W-:-:S05]  /*2720*/  IADD3 R120, P2, R120, UR10, RZ ;  /* 0x0000000a78787c10 */ /* 0x000fca000ff5e0ff */
[----:B------:R-:W1:Y:S01]  /*2730*/  LDS.64 R124, [R30] ;  /* 0x000000001e7c7984 */ /* 0x000e620000000a00 */
[----:B------:R-:W-:Y:S02]  /*2740*/  IADD3.X R121, R19, UR11, RZ, P2, !PT ;  /* 0x0000000b13797c10 */ /* 0x000fe400097fe4ff */
[----:B------:R-:W-:Y:S01]  /*2750*/  ISETP.NE.AND P2, PT, R22, RZ, PT ;  /* 0x000000ff1600720c */ /* 0x000fe20003f45270 */
[----:B------:R-:W5:Y:S04]  /*2760*/  LDS.64 R128, [R28] ;  /* 0x000000001c807984 */ /* 0x000f680000000a00 */
[----:B0-----:R-:W-:Y:S04]  /*2770*/  LDS.64 R130, [R17] ;  /* 0x0000000011827984 */ /* 0x001fe80000000a00 */
[----:B------:R-:W0:Y:S04]  /*2780*/  LDS.64 R122, [R10] ;  /* 0x000000000a7a7984 */ /* 0x000e280000000a00 */
[----:B---3--:R3:W-:Y:S02]  /*2790*/  STL [R1+0x68], R6 ;  /* 0x0000680601007387 */ /* 0x0087e40000100800 */
[----:B---3--:R-:W-:-:S06]  /*27a0*/  CS2R R6, SRZ ;  /* 0x0000000000067805 */ /* 0x008fcc000001ff00 */
[----:B-1----:R-:W3:Y:S04]  /*27b0*/  @P2 LDG.E.EL R6, desc[UR6][R124.64] ;  /* 0x000000067c062981 */ /* 0x002ee8000c2e1900 */
[----:B-----5:R-:W5:Y:S01]  /*27c0*/  @P2 LDG.E.EL R7, desc[UR6][R128.64] ;  /* 0x0000000680072981 */ /* 0x020f62000c2e1900 */
[----:B------:R-:W-:-:S06]  /*27d0*/  CS2R R74, SRZ ;  /* 0x00000000004a7805 */ /* 0x000fcc000001ff00 */
[----:B0-----:R-:W2:Y:S01]  /*27e0*/  @P2 LDG.E.EL R74, desc[UR6][R122.64] ;  /* 0x000000067a4a2981 */ /* 0x001ea2000c2e1900 */
        /* <DEDUP_REMOVED lines=9> */
[----:B0-----:R-:W-:-:S06]  /*2880*/  IMAD.MOV.U32 R6, RZ, RZ, RZ ;  /* 0x000000ffff067224 */ /* 0x001fcc00078e00ff */
[----:B------:R-:W3:Y:S01]  /*2890*/  @P2 LDG.E.EL R6, desc[UR6][R130.64] ;  /* 0x0000000682062981 */ /* 0x000ee2000c2e1900 */
[----:B------:R-:W-:Y:S06]  /*28a0*/  BAR.SYNC.DEFER_BLOCKING 0x0 ;  /* 0x0000000000007b1d */ /* 0x000fec0000010000 */
[----:B------:R-:W-:Y:S04]  /*28b0*/  STS.64 [R16], R118 ;  /* 0x0000007610007388 */ /* 0x000fe80000000a00 */
[----:B------:R-:W-:Y:S04]  /*28c0*/  STS.64 [R16+0x10], R116 ;  /* 0x0000107410007388 */ /* 0x000fe80000000a00 */
[----:B------:R-:W-:Y:S04]  /*28d0*/  STS.64 [R4], R114 ;  /* 0x0000007204007388 */ /* 0x000fe80000000a00 */
[----:B------:R-:W-:Y:S01]  /*28e0*/  STS.64 [R16+0x30], R120 ;  /* 0x0000307810007388 */ /* 0x000fe20000000a00 */
[----:B------:R-:W-:Y:S06]  /*28f0*/  BAR.SYNC.DEFER_BLOCKING 0x0 ;  /* 0x0000000000007b1d */ /* 0x000fec0000010000 */
[----:B------:R-:W-:Y:S04]  /*2900*/  LDS.64 R120, [R17] ;  /* 0x0000000011787984 */ /* 0x000fe80000000a00 */
[----:B------:R-:W0:Y:S04]  /*2910*/  LDS.64 R116, [R30] ;  /* 0x000000001e747984 */ /* 0x000e280000000a00 */
[----:B------:R-:W1:Y:S04]  /*2920*/  LDS.64 R118, [R28] ;  /* 0x000000001c767984 */ /* 0x000e680000000a00 */
[----:B----4-:R4:W-:Y:S04]  /*2930*/  STL [R1+0x60], R12 ;  /* 0x0000600c01007387 */ /* 0x0109e80000100800 */
[----:B-----5:R5:W-:Y:S04]  /*2940*/  STL [R1+0xbc], R7 ;  /* 0x0000bc0701007387 */ /* 0x020be80000100800 */
[----:B------:R-:W2:Y:S01]  /*2950*/  LDS.64 R114, [R10] ;  /* 0x000000000a727984 */ /* 0x000ea20000000a00 */
[----:B----4-:R-:W-:-:S02]  /*2960*/  IMAD.MOV.U32 R12, RZ, RZ, RZ ;  /* 0x000000ffff0c7224 */ /* 0x010fc400078e00ff */
[----:B-----5:R-:W-:-:S04]  /*2970*/  IMAD.MOV.U32 R7, RZ, RZ, RZ ;  /* 0x000000ffff077224 */ /* 0x020fc800078e00ff */
[----:B0-----:R-:W4:Y:S04]  /*2980*/  @P4 LDG.E.EL R12, desc[UR6][R116.64] ;  /* 0x00000006740c4981 */ /* 0x001f28000c2e1900 */
[----:B-1----:R-:W5:Y:S04]  /*2990*/  @P5 LDG.E.EL R7, desc[UR6][R118.64] ;  /* 0x0000000676075981 */ /* 0x002f68000c2e1900 */
[----:B--2---:R-:W2:Y:S04]  /*29a0*/  @P3 LDG.E.EL R75, desc[UR6][R114.64] ;  /* 0x00000006724b3981 */ /* 0x004ea8000c2e1900 */
[----:B---3--:R0:W-:Y:S02]  /*29b0*/  STL [R1+0xb8], R6 ;  /* 0x0000b80601007387 */ /* 0x0081e40000100800 */
[----:B0-----:R-:W-:-:S06]  /*29c0*/  IMAD.MOV.U32 R6, RZ, RZ, RZ ;  /* 0x000000ffff067224 */ /* 0x001fcc00078e00ff */
[----:B------:R-:W3:Y:S01]  /*29d0*/  @P6 LDG.E.EL R6, desc[UR6][R120.64] ;  /* 0x0000000678066981 */ /* 0x000ee2000c2e1900 */
        /* <DEDUP_REMOVED lines=9> */
[----:B------:R-:W-:Y:S06]  /*2a70*/  BAR.SYNC.DEFER_BLOCKING 0x0 ;  /* 0x0000000000007b1d */ /* 0x000fec0000010000 */
[----:B------:R-:W0:Y:S04]  /*2a80*/  LDS.64 R26, [R10] ;  /* 0x000000000a1a7984 */ /* 0x000e280000000a00 */
[----:B------:R-:W-:Y:S04]  /*2a90*/  LDS.64 R110, [R17] ;  /* 0x00000000116e7984 */ /* 0x000fe80000000a00 */
[----:B------:R-:W1:Y:S01]  /*2aa0*/  LDS.64 R44, [R30] ;  /* 0x000000001e2c7984 */ /* 0x000e620000000a00 */
[----:B------:R-:W-:Y:S01]  /*2ab0*/  ISETP.GE.AND P1, PT, R0, 0x80, PT ;  /* 0x000000800000780c */ /* 0x000fe20003f26270 */
[----:B------:R-:W-:-:S02]  /*2ac0*/  IMAD.MOV.U32 R22, RZ, RZ, RZ ;  /* 0x000000ffff167224 */ /* 0x000fc400078e00ff */
[----:B------:R-:W-:Y:S01]  /*2ad0*/  IMAD.MOV.U32 R19, RZ, RZ, RZ ;  /* 0x000000ffff137224 */ /* 0x000fe200078e00ff */
[----:B------:R-:W2:Y:S09]  /*2ae0*/  LDS.64 R108, [R28] ;  /* 0x000000001c6c7984 */ /* 0x000eb20000000a00 */
[----:B0-----:R0:W2:Y:S04]  /*2af0*/  @!P1 LDG.E.EL R22, desc[UR6][R26.64] ;  /* 0x000000061a169981 */ /* 0x0010a8000c2e1900 */
[----:B-1----:R1:W2:Y:S04]  /*2b00*/  @!P1 LDG.E.EL R19, desc[UR6][R44.64] ;  /* 0x000000062c139981 */ /* 0x0022a8000c2e1900 */
[----:B---3--:R-:W-:Y:S04]  /*2b10*/  STL [R1+0x11c], R6 ;  /* 0x00011c0601007387 */ /* 0x008fe80000100800 */
[----:B----4-:R-:W-:Y:S04]  /*2b20*/  STL [R1+0x44], R12 ;  /* 0x0000440c01007387 */ /* 0x010fe80000100800 */
[----:B-----5:R3:W-:Y:S02]  /*2b30*/  STL [R1+0x48], R7 ;  /* 0x0000480701007387 */ /* 0x0207e40000100800 */
[----:B---3--:R-:W-:-:S06]  /*2b40*/  IMAD.MOV.U32 R7, RZ, RZ, RZ ;  /* 0x000000ffff077224 */ /* 0x008fcc00078e00ff */
[----:B------:R-:W3:Y:S01]  /*2b50*/  @!P1 LDG.E.EL R7, desc[UR6][R110.64] ;  /* 0x000000066e079981 */ /* 0x000ee2000c2e1900 */
[----:B------:R-:W-:-:S06]  /*2b60*/  IMAD.MOV.U32 R12, RZ, RZ, RZ ;  /* 0x000000ffff0c7224 */ /* 0x000fcc00078e00ff */
[----:B--2---:R-:W2:Y:S01]  /*2b70*/  @!P1 LDG.E.EL R12, desc[UR6][R108.64] ;  /* 0x000000066c0c9981 */ /* 0x004ea2000c2e1900 */
[----:B------:R-:W-:Y:S06]  /*2b80*/  BAR.SYNC.DEFER_BLOCKING 0x0 ;  /* 0x0000000000007b1d */ /* 0x000fec0000010000 */
[----:B------:R-:W-:Y:S04]  /*2b90*/  STS.64 [R16], R112 ;  /* 0x0000007010007388 */ /* 0x000fe80000000a00 */
[----:B------:R-:W-:Y:S04]  /*2ba0*/  STS.64 [R16+0x10], R102 ;  /* 0x0000106610007388 */ /* 0x000fe80000000a00 */
[----:B------:R-:W-:Y:S04]  /*2bb0*/  STS.64 [R4], R42 ;  /* 0x0000002a04007388 */ /* 0x000fe80000000a00 */
[----:B------:R-:W-:Y:S01]  /*2bc0*/  STS.64 [R16+0x30], R106 ;  /* 0x0000306a10007388 */ /* 0x000fe20000000a00 */
[----:B------:R-:W-:Y:S06]  /*2bd0*/  BAR.SYNC.DEFER_BLOCKING 0x0 ;  /* 0x0000000000007b1d */ /* 0x000fec0000010000 */
[----:B0-----:R-:W0:Y:S04]  /*2be0*/  LDS.64 R26, [R10] ;  /* 0x000000000a1a7984 */ /* 0x001e280000000a00 */
[----:B------:R-:W1:Y:S01]  /*2bf0*/  LDS.64 R102, [R30] ;  /* 0x000000001e667984 */ /* 0x000e620000000a00 */
[----:B------:R-:W-:-:S03]  /*2c00*/  P2R R132, PR, RZ, 0x1 ;  /* 0x00000001ff847803 */ /* 0x000fc60000000000 */
[----:B------:R4:W-:Y:S01]  /*2c10*/  STL [R1+0xa4], R22 ;  /* 0x0000a41601007387 */ /* 0x0009e20000100800 */
[----:B0-----:R-:W-:-:S05]  /*2c20*/  IADD3 R46, P0, R26, R23, RZ ;  /* 0x000000171a2e7210 */ /* 0x001fca0007f1e0ff */
[----:B------:R-:W-:Y:S01]  /*2c30*/  IMAD.X R42, R27, 0x1, R200, P0 ;  /* 0x000000011b2a7824 */ /* 0x000fe200000e06c8 */
[----:B------:R-:W-:-:S05]  /*2c40*/  IADD3 R29, P0, R26, R209, RZ ;  /* 0x000000d11a1d7210 */ /* 0x000fca0007f1e0ff */
[C---:B----4-:R-:W-:Y:S01]  /*2c50*/  IMAD.X R22, R27.reuse, 0x1, R127, P0 ;  /* 0x000000011b167824 */ /* 0x050fe200000e067f */
[----:B------:R-:W-:Y:S02]  /*2c60*/  IADD3 R26, P0, R26, R248, RZ ;  /* 0x000000f81a1a7210 */ /* 0x000fe40007f1e0ff */
[----:B------:R-:W-:Y:S01]  /*2c70*/  IADD3 R124, P1, R104, UR4, RZ ;  /* 0x00000004687c7c10 */ /* 0x000fe2000ff3e0ff */
[----:B---3--:R0:W-:Y:S02]  /*2c80*/  STL [R1+0x98], R7 ;  /* 0x0000980701007387 */ /* 0x0081e40000100800 */
[----:B0-----:R-:W-:Y:S01]  /*2c90*/  IMAD.X R7, R27, 0x1, R126, P0 ;  /* 0x000000011b077824 */ /* 0x001fe200000e067e */
[----:B-1----:R-:W-:-:S05]  /*2ca0*/  IADD3 R45, P0, R102, R23, RZ ;  /* 0x00000017662d7210 */ /* 0x002fca0007f1e0ff */
[C---:B------:R-:W-:Y:S01]  /*2cb0*/  IMAD.X R191, R103.reuse, 0x1, R200, P0 ;  /* 0x0000000167bf7824 */ /* 0x040fe200000e06c8 */
[----:B------:R-:W-:Y:S01]  /*2cc0*/  IADD3 R27, P0, R102, R209, RZ ;  /* 0x000000d1661b7210 */ /* 0x000fe20007f1e0ff */
[----:B------:R0:W-:Y:S04]  /*2cd0*/  STL [R1+0xa0], R19 ;  /* 0x0000a01301007387 */ /* 0x0001e80000100800 */
[----:B------:R-:W-:Y:S01]  /*2ce0*/  IMAD.X R239, R103, 0x1, R127, P0 ;  /* 0x0000000167ef7824 */ /* 0x000fe200000e067f */
[----:B0-----:R-:W-:-:S05]  /*2cf0*/  IADD3 R19, P0, R102, R248, RZ ;  /* 0x000000f866137210 */ /* 0x001fca0007f1e0ff */
[----:B------:R-:W-:Y:S02]  /*2d00*/  IMAD.X R6, R103, 0x1, R126, P0 ;  /* 0x0000000167067824 */ /* 0x000fe400000e067e */
[----:B------:R-:W0:Y:S04]  /*2d10*/  LDS.64 R102, [R28] ;  /* 0x000000001c667984 */ /* 0x000e280000000a00 */
[----:B------:R-:W-:Y:S04]  /*2d20*/  STL [R1+0x134], R19 ;  /* 0x0001341301007387 */ /* 0x000fe80000100800 */
[----:B------:R1:W-:Y:S01]  /*2d30*/  STL [R1+0x84], R6 ;  /* 0x0000840601007387 */ /* 0x0003e20000100800 */
[----:B0-----:R-:W-:-:S05]  /*2d40*/  IADD3 R44, P0, R102, R23, RZ ;  /* 0x00000017662c7210 */ /* 0x001fca0007f1e0ff */
[----:B------:R-:W-:Y:S01]  /*2d50*/  IMAD.X R192, R103, 0x1, R200, P0 ;  /* 0x0000000167c07824 */ /* 0x000fe200000e06c8 */
[----:B------:R-:W-:-:S05]  /*2d60*/  IADD3 R190, P0, R102, R209, RZ ;  /* 0x000000d166be7210 */ /* 0x000fca0007f1e0ff */
[C---:B-1----:R-:W-:Y:S01]  /*2d70*/  IMAD.X R6, R103.reuse, 0x1, R127, P0 ;  /* 0x0000000167067824 */ /* 0x042fe200000e067f */
[----:B------:R-:W-:Y:S01]  /*2d80*/  IADD3 R201, P0, R102, R248, RZ ;  /* 0x000000f866c97210 */ /* 0x000fe20007f1e0ff */
[----:B------:R-:W-:Y:S04]  /*2d90*/  STL [R1+0x138], R190 ;  /* 0x000138be01007387 */ /* 0x000fe80000100800 */
[----:B--2---:R-:W-:Y:S04]  /*2da0*/  STL [R1+0x9c], R12 ;  /* 0x00009c0c01007387 */ /* 0x004fe80000100800 */
[----:B------:R-:W-:Y:S04]  /*2db0*/  STL [R1+0x12c], R201 ;  /* 0x00012cc901007387 */ /* 0x000fe80000100800 */
[----:B------:R0:W-:Y:S02]  /*2dc0*/  STL [R1+0xa8], R6 ;  /* 0x0000a80601007387 */ /* 0x0001e40000100800 */
[----:B0-----:R-:W-:-:S02]  /*2dd0*/  IMAD.X R6, R103, 0x1, R126, P0 ;  /* 0x0000000167067824 */ /* 0x001fc400000e067e */
[----:B------:R-:W0:Y:S04]  /*2de0*/  LDS.64 R102, [R17] ;  /* 0x0000000011667984 */ /* 0x000e280000000a00 */
[----:B------:R1:W-:Y:S01]  /*2df0*/  STL [R1+0xec], R6 ;  /* 0x0000ec0601007387 */ /* 0x0003e20000100800 */
[----:B0-----:R-:W-:-:S05]  /*2e00*/  IADD3 R43, P0, R102, R23, RZ ;  /* 0x00000017662b7210 */ /* 0x001fca0007f1e0ff */
[----:B------:R-:W-:Y:S01]  /*2e10*/  IMAD.X R196, R103, 0x1, R200, P0 ;  /* 0x0000000167c47824 */ /* 0x000fe200000e06c8 */
[----:B------:R-:W-:-:S05]  /*2e20*/  IADD3 R193, P0, R102, R209, RZ ;  /* 0x000000d166c17210 */ /* 0x000fca0007f1e0ff */
[----:B-1----:R-:W-:Y:S01]  /*2e30*/  IMAD.X R6, R103, 0x1, R127, P0 ;  /* 0x0000000167067824 */ /* 0x002fe200000e067f */
[----:B------:R-:W-:-:S05]  /*2e40*/  IADD3 R235, P0, R102, R248, RZ ;  /* 0x000000f866eb7210 */ /* 0x000fca0007f1e0ff */
[----:B------:R-:W-:Y:S04]  /*2e50*/  STL [R1+0x128], R235 ;  /* 0x000128eb01007387 */ /* 0x000fe80000100800 */
[----:B------:R0:W-:Y:S02]  /*2e60*/  STL [R1+0xe4], R6 ;  /* 0x0000e40601007387 */ /* 0x0001e40000100800 */
[----:B0-----:R-:W-:Y:S01]  /*2e70*/  IMAD.X R6, R103, 0x1, R126, P0 ;  /* 0x0000000167067824 */ /* 0x001fe200000e067e */
        /* <DEDUP_REMOVED lines=13> */
[----:B------:R-:W-:Y:S02]  /*2f50*/  IADD3.X R125, R78, UR5, RZ, P1, !PT ;  /* 0x000000054e7d7c10 */ /* 0x000fe40008ffe4ff */
[----:B------:R-:W-:Y:S01]  /*2f60*/  IADD3.X R123, R105, UR5, RZ, P0, !PT ;  /* 0x00000005697b7c10 */ /* 0x000fe200087fe4ff */
[----:B------:R-:W-:-:S04]  /*2f70*/  IMAD.WIDE R118, R213, 0x4, R118 ;  /* 0x00000004d5767825 */ /* 0x000fc800078e0276 */
        /* <DEDUP_REMOVED lines=13> */
[----:B------:R-:W-:-:S05]  /*3050*/  IADD3 R114, P0, R138, UR8, RZ ;  /* 0x000000088a727c10 */ /* 0x000fca000ff1e0ff */
[----:B------:R-:W0:Y:S01]  /*3060*/  LDS.64 R120, [R30] ;  /* 0x000000001e787984 */ /* 0x000e220000000a00 */
[----:B------:R-:W-:Y:S02]  /*3070*/  IADD3.X R115, R105, UR9, RZ, P0, !PT ;  /* 0x0000000969737c10 */ /* 0x000fe400087fe4ff */
[----:B------:R-:W-:Y:S01]  /*3080*/  IADD3 R102, P0, R138, UR10, RZ ;  /* 0x0000000a8a667c10 */ /* 0x000fe2000ff1e0ff */
[----:B------:R1:W-:Y:S03]  /*3090*/  STL [R1+0xf4], R6 ;  /* 0x0000f40601007387 */ /* 0x0003e60000100800 */
[----:B------:R-:W-:Y:S01]  /*30a0*/  IADD3.X R103, R105, UR11, RZ, P0, !PT ;  /* 0x0000000b69677c10 */ /* 0x000fe200087fe4ff */
[----:B------:R-:W-:Y:S01]  /*30b0*/  LDS.64 R124, [R17] ;  /* 0x00000000117c7984 */ /* 0x000fe20000000a00 */
[----:B------:R-:W-:-:S03]  /*30c0*/  LOP3.LUT P0, RZ, R5, 0x10, RZ, 0xc0, !PT ;  /* 0x0000001005ff7812 */ /* 0x000fc6000780c0ff */
[----:B------:R-:W2:Y:S01]  /*30d0*/  LDS.64 R118, [R10] ;  /* 0x000000000a767984 */ /* 0x000ea20000000a00 */
[----:B-1----:R-:W-:Y:S01]  /*30e0*/  IMAD.MOV.U32 R6, RZ, RZ, RZ ;  /* 0x000000ffff067224 */ /* 0x002fe200078e00ff */
[----:B------:R-:W-:Y:S02]  /*30f0*/  IADD3 R116, P1, R104, UR8, RZ ;  /* 0x0000000868747c10 */ /* 0x000fe4000ff3e0ff */
[----:B------:R-:W1:Y:S06]  /*3100*/  LDS.64 R122, [R28] ;  /* 0x000000001c7a7984 */ /* 0x000e6c0000000a00 */
[----:B0-----:R-:W3:Y:S01]  /*3110*/  @P0 LDG.E.EL R6, desc[UR6][R120.64] ;  /* 0x0000000678060981 */ /* 0x001ee2000c2e1900 */
[----:B------:R-:W-:-:S02]  /*3120*/  ISETP.NE.AND P0, PT, R132, RZ, PT ;  /* 0x000000ff8400720c */ /* 0x000fc40003f05270 */
[----:B------:R-:W-:Y:S02]  /*3130*/  IADD3.X R117, R78, UR9, RZ, P1, !PT ;  /* 0x000000094e757c10 */ /* 0x000fe40008ffe4ff */
[----:B------:R-:W-:-:S04]  /*3140*/  IADD3 R104, P1, R104, UR10, RZ ;  /* 0x0000000a68687c10 */ /* 0x000fc8000ff3e0ff */
[----:B------:R-:W-:Y:S02]  /*3150*/  IADD3.X R105, R78, UR11, RZ, P1, !PT ;  /* 0x0000000b4e697c10 */ /* 0x000fe40008ffe4ff */
[----:B------:R-:W-:Y:S02]  /*3160*/  ISETP.NE.AND P1, PT, R143, RZ, PT ;  /* 0x000000ff8f00720c */ /* 0x000fe40003f25270 */
[----:B------:R-:W-:-:S11]  /*3170*/  LOP3.LUT R5, R5, 0xfffeffff, RZ, 0xc0, !PT ;  /* 0xfffeffff05057812 */ /* 0x000fd600078ec0ff */
[----:B------:R-:W-:Y:S01]  /*3180*/  @P1 LOP3.LUT R5, R5, 0x10000, RZ, 0xfc, !PT ;  /* 0x0001000005051812 */ /* 0x000fe200078efcff */
[----:B--2---:R-:W2:Y:S03]  /*3190*/  @P1 LDG.E.EL R186, desc[UR6][R118.64] ;  /* 0x0000000676ba1981 */ /* 0x004ea6000c2e1900 */
[----:B------:R-:W-:Y:S01]  /*31a0*/  LOP3.LUT P1, RZ, R5, 0x8, RZ, 0xc0, !PT ;  /* 0x0000000805ff7812 */ /* 0x000fe2000782c0ff */
[----:B------:R-:W-:-:S12]  /*31b0*/  IMAD.MOV.U32 R12, RZ, RZ, RZ ;  /* 0x000000ffff0c7224 */ /* 0x000fd800078e00ff */
[----:B-1----:R-:W4:Y:S01]  /*31c0*/  @P1 LDG.E.EL R12, desc[UR6][R122.64] ;  /* 0x000000067a0c1981 */ /* 0x002f22000c2e1900 */
        /* <DEDUP_REMOVED lines=8> */
[----:B------:R-:W-:Y:S01]  /*3250*/  BAR.SYNC.DEFER_BLOCKING 0x0 ;  /* 0x0000000000007b1d */ /* 0x000fe20000010000 */
        /* <DEDUP_REMOVED lines=10> */
[----:B------:R-:W1:Y:S04]  /*3300*/  LDS.64 R114, [R28] ;  /* 0x000000001c727984 */ /* 0x000e680000000a00 */
[----:B------:R-:W5:Y:S04]  /*3310*/  LDS.64 R110, [R10] ;  /* 0x000000000a6e7984 */ /* 0x000f680000000a00 */
[----:B---3--:R3:W-:Y:S02]  /*3320*/  STL [R1+0x40], R6 ;  /* 0x0000400601007387 */ /* 0x0087e40000100800 */
[----:B---3--:R-:W-:-:S06]  /*3330*/  IMAD.MOV.U32 R6, RZ, RZ, RZ ;  /* 0x000000ffff067224 */ /* 0x008fcc00078e00ff */
[----:B0-----:R-:W3:Y:S04]  /*3340*/  @P2 LDG.E.EL R6, desc[UR6][R112.64] ;  /* 0x0000000670062981 */ /* 0x001ee8000c2e1900 */
[----:B----4-:R0:W-:Y:S02]  /*3350*/  STL [R1+0x34], R12 ;  /* 0x0000340c01007387 */ /* 0x0101e40000100800 */
[----:B0-----:R-:W-:-:S06]  /*3360*/  IMAD.MOV.U32 R12, RZ, RZ, RZ ;  /* 0x000000ffff0c7224 */ /* 0x001fcc00078e00ff */
[----:B-1----:R-:W4:Y:S01]  /*3370*/  @P2 LDG.E.EL R12, desc[UR6][R114.64] ;  /* 0x00000006720c2981 */ /* 0x002f22000c2e1900 */
[----:B------:R-:W-:-:S06]  /*3380*/  IMAD.MOV.U32 R78, RZ, RZ, RZ ;  /* 0x000000ffff4e7224 */ /* 0x000fcc00078e00ff */
[----:B-----5:R-:W5:Y:S01]  /*3390*/  @P2 LDG.E.EL R78, desc[UR6][R110.64] ;  /* 0x000000066e4e2981 */ /* 0x020f62000c2e1900 */
        /* <DEDUP_REMOVED lines=11> */
[----:B------:R-:W-:-:S05]  /*3450*/  IMAD.WIDE R104, R3, 0x4, R104 ;  /* 0x0000000403687825 */ /* 0x000fca00078e0268 */
[----:B------:R-:W-:Y:S04]  /*3460*/  STS.64 [R16], R106 ;  /* 0x0000006a10007388 */ /* 0x000fe80000000a00 */
[----:B------:R-:W-:Y:S04]  /*3470*/  STS.64 [R16+0x10], R108 ;  /* 0x0000106c10007388 */ /* 0x000fe80000000a00 */
[----:B------:R-:W-:Y:S04]  /*3480*/  STS.64 [R4], R102 ;  /* 0x0000006604007388 */ /* 0x000fe80000000a00 */
[----:B------:R-:W-:Y:S01]  /*3490*/  STS.64 [R16+0x30], R104 ;  /* 0x0000306810007388 */ /* 0x000fe20000000a00 */
[----:B------:R-:W-:Y:S06]  /*34a0*/  BAR.SYNC.DEFER_BLOCKING 0x0 ;  /* 0x0000000000007b1d */ /* 0x000fec0000010000 */
[----:B------:R-:W-:Y:S04]  /*34b0*/  LDS.64 R108, [R17] ;  /* 0x00000000116c7984 */ /* 0x000fe80000000a00 */
[----:B------:R-:W0:Y:S04]  /*34c0*/  LDS.64 R104, [R30] ;  /* 0x000000001e687984 */ /* 0x000e280000000a00 */
[----:B------:R-:W1:Y:S01]  /*34d0*/  LDS.64 R106, [R28] ;  /* 0x000000001c6a7984 */ /* 0x000e620000000a00 */
[----:B------:R-:W-:-:S03]  /*34e0*/  IMAD.MOV.U32 R19, RZ, RZ, RZ ;  /* 0x000000ffff137224 */ /* 0x000fc600078e00ff */
[----:B------:R-:W1:Y:S04]  /*34f0*/  LDS.64 R102, [R10] ;  /* 0x000000000a667984 */ /* 0x000e680000000a00 */
[----:B0-----:R-:W2:Y:S04]  /*3500*/  @P4 LDG.E.EL R19, desc[UR6][R104.64] ;  /* 0x0000000668134981 */ /* 0x001ea8000c2e1900 */
[----:B---3--:R-:W-:Y:S04]  /*3510*/  STL [R1+0x7c], R6 ;  /* 0x00007c0601007387 */ /* 0x008fe80000100800 */
[----:B----4-:R0:W-:Y:S02]  /*3520*/  STL [R1+0x80], R12 ;  /* 0x0000800c01007387 */ /* 0x0101e40000100800 */
[----:B0-----:R-:W-:-:S02]  /*3530*/  IMAD.MOV.U32 R12, RZ, RZ, RZ ;  /* 0x000000ffff0c7224 */ /* 0x001fc400078e00ff */
[----:B------:R-:W-:-:S04]  /*3540*/  IMAD.MOV.U32 R6, RZ, RZ, RZ ;  /* 0x000000ffff067224 */ /* 0x000fc800078e00ff */
[----:B------:R-:W3:Y:S04]  /*3550*/  @P6 LDG.E.EL R12, desc[UR6][R108.64] ;  /* 0x000000066c0c6981 */ /* 0x000ee8000c2e1900 */
[----:B-1----:R-:W4:Y:S01]  /*3560*/  @P5 LDG.E.EL R6, desc[UR6][R106.64] ;  /* 0x000000066a065981 */ /* 0x002f22000c2e1900 */
[----:B------:R-:W-:-:S06]  /*3570*/  IMAD.MOV.U32 R157, RZ, RZ, RZ ;  /* 0x000000ffff9d7224 */ /* 0x000fcc00078e00ff */
[----:B------:R-:W4:Y:S01]  /*3580*/  @P3 LDG.E.EL R157, desc[UR6][R102.64] ;  /* 0x00000006669d3981 */ /* 0x000f22000c2e1900 */
        /* <DEDUP_REMOVED lines=11> */
[----:B------:R-:W1:Y:S01]  /*3640*/  LDS.64 R100, [R17] ;  /* 0x0000000011647984 */ /* 0x000e620000000a00 */
[----:B------:R-:W-:-:S03]  /*3650*/  ISETP.GE.AND P1, PT, R0, 0x80, PT ;  /* 0x000000800000780c */ /* 0x000fc60003f26270 */
[----:B------:R-:W0:Y:S04]  /*3660*/  LDS.64 R92, [R10] ;  /* 0x000000000a5c7984 */ /* 0x000e280000000a00 */
[----:B------:R-:W0:Y:S04]  /*3670*/  LDS.64 R94, [R30] ;  /* 0x000000001e5e7984 */ /* 0x000e280000000a00 */
[----:B---3--:R3:W-:Y:S04]  /*3680*/  STL [R1+0x120], R12 ;  /* 0x0001200c01007387 */ /* 0x0087e80000100800 */
[----:B--2---:R-:W-:Y:S01]  /*3690*/  STL [R1+0x28], R19 ;  /* 0x0000281301007387 */ /* 0x004fe20000100800 */
[----:B---3--:R-:W-:-:S03]  /*36a0*/  IMAD.MOV.U32 R12, RZ, RZ, RZ ;  /* 0x000000ffff0c7224 */ /* 0x008fc600078e00ff */
[----:B----4-:R2:W-:Y:S04]  /*36b0*/  STL [R1+0x2c], R6 ;  /* 0x00002c0601007387 */ /* 0x0105e80000100800 */
[----:B0-----:R0:W3:Y:S01]  /*36c0*/  @!P1 LDG.E.EL R12, desc[UR6][R98.64] ;  /* 0x00000006620c9981 */ /* 0x0010e2000c2e1900 */
[----:B--2---:R-:W-:-:S06]  /*36d0*/  IMAD.MOV.U32 R6, RZ, RZ, RZ ;  /* 0x000000ffff067224 */ /* 0x004fcc00078e00ff */
[----:B-1----:R1:W2:Y:S01]  /*36e0*/  @!P1 LDG.E.EL R6, desc[UR6][R100.64] ;  /* 0x0000000664069981 */ /* 0x0022a2000c2e1900 */
[----:B------:R-:W-:-:S06]  /*36f0*/  CS2R R18, SRZ ;  /* 0x0000000000127805 */ /* 0x000fcc000001ff00 */
[----:B------:R-:W4:Y:S04]  /*3700*/  @!P1 LDG.E.EL R19, desc[UR6][R92.64] ;  /* 0x000000065c139981 */ /* 0x000f28000c2e1900 */
[----:B------:R-:W4:Y:S01]  /*3710*/  @!P1 LDG.E.EL R18, desc[UR6][R94.64] ;  /* 0x000000065e129981 */ /* 0x000f22000c2e1900 */
[----:B------:R-:W-:Y:S06]  /*3720*/  BAR.SYNC.DEFER_BLOCKING 0x0 ;  /* 0x0000000000007b1d */ /* 0x000fec0000010000 */
[----:B------:R-:W-:Y:S04]  /*3730*/  STS.64 [R16], R76 ;  /* 0x0000004c10007388 */ /* 0x000fe80000000a00 */
[----:B------:R-:W-:Y:S04]  /*3740*/  STS.64 [R16+0x10], R96 ;  /* 0x0000106010007388 */ /* 0x000fe80000000a00 */
[----:B------:R-:W-:Y:S04]  /*3750*/  STS.64 [R4], R82 ;  /* 0x0000005204007388 */ /* 0x000fe80000000a00 */
[----:B------:R-:W-:Y:S01]  /*3760*/  STS.64 [R16+0x30], R40 ;  /* 0x0000302810007388 */ /* 0x000fe20000000a00 */
[----:B------:R-:W-:Y:S06]  /*3770*/  BAR.SYNC.DEFER_BLOCKING 0x0 ;  /* 0x0000000000007b1d */ /* 0x000fec0000010000 */
[----:B------:R-:W0:Y:S04]  /*3780*/  LDS.64 R40, [R10] ;  /* 0x000000000a287984 */ /* 0x000e280000000a00 */
[----:B------:R-:W1:Y:S01]  /*3790*/  LDS.64 R76, [R30] ;  /* 0x000000001e4c7984 */ /* 0x000e620000000a00 */
[----:B------:R-:W-:-:S04]  /*37a0*/  LOP3.LUT R5, R5, 0xffffbfff, RZ, 0xc0, !PT ;  /* 0xffffbfff05057812 */ /* 0x000fc800078ec0ff */
[----:B------:R-:W-:Y:S02]  /*37b0*/  @P0 LOP3.LUT R5, R5, 0x4000, RZ, 0xfc, !PT ;  /* 0x0000400005050812 */ /* 0x000fe400078efcff */
[----:B0-----:R-:W-:-:S05]  /*37c0*/  IADD3 R96, P0, R40, R23, RZ ;  /* 0x0000001728607210 */ /* 0x001fca0007f1e0ff */
[----:B------:R-:W-:Y:S01]  /*37d0*/  IMAD.X R97, R41, 0x1, R200, P0 ;  /* 0x0000000129617824 */ /* 0x000fe200000e06c8 */
[----:B------:R-:W-:-:S05]  /*37e0*/  IADD3 R98, P0, R40, R209, RZ ;  /* 0x000000d128627210 */ /* 0x000fca0007f1e0ff */
[----:B------:R-:W-:Y:S01]  /*37f0*/  IMAD.X R99, R41, 0x1, R127, P0 ;  /* 0x0000000129637824 */ /* 0x000fe200000e067f */
[----:B-1----:R-:W-:-:S05]  /*3800*/  IADD3 R101, P0, R40, R248, RZ ;  /* 0x000000f828657210 */ /* 0x002fca0007f1e0ff */
[----:B------:R-:W-:Y:S01]  /*3810*/  IMAD.X R100, R41, 0x1, R126, P0 ;  /* 0x0000000129647824 */ /* 0x000fe200000e067e */
[----:B------:R-:W-:-:S05]  /*3820*/  IADD3 R41, P0, R76, R23, RZ ;  /* 0x000000174c297210 */ /* 0x000fca0007f1e0ff */
[----:B------:R-:W-:Y:S01]  /*3830*/  IMAD.X R197, R77, 0x1, R200, P0 ;  /* 0x000000014dc57824 */ /* 0x000fe200000e06c8 */
[----:B------:R-:W-:-:S05]  /*3840*/  IADD3 R195, P0, R76, R209, RZ ;  /* 0x000000d14cc37210 */ /* 0x000fca0007f1e0ff */
[----:B------:R-:W-:Y:S01]  /*3850*/  STL [R1+0x130], R195 ;  /* 0x000130c301007387 */ /* 0x000fe20000100800 */
[C---:B------:R-:W-:Y:S01]  /*3860*/  IMAD.SHL.U32 R184, R70.reuse, 0x4, RZ ;  /* 0x0000000446b87824 */ /* 0x040fe200078e00ff */
[----:B------:R-:W-:Y:S01]  /*3870*/  SHF.L.U64.HI R70, R70, 0x2, R91 ;  /* 0x0000000246467819 */ /* 0x000fe2000001025b */
[----:B------:R-:W-:Y:S01]  /*3880*/  IMAD.SHL.U32 R156, R81, 0x4, RZ ;  /* 0x00000004519c7824 */ /* 0x000fe200078e00ff */
[----:B---3--:R0:W-:Y:S02]  /*3890*/  STL [R1+0x54], R12 ;  /* 0x0000540c01007387 */ /* 0x0081e40000100800 */
[C---:B0-----:R-:W-:Y:S01]  /*38a0*/  IMAD.X R12, R77.reuse, 0x1, R127, P0 ;  /* 0x000000014d0c7824 */ /* 0x041fe200000e067f */
[----:B------:R-:W-:Y:S01]  /*38b0*/  IADD3 R245, P0, R76, R248, RZ ;  /* 0x000000f84cf57210 */ /* 0x000fe20007f1e0ff */
[----:B--2---:R0:W-:Y:S04]  /*38c0*/  STL [R1+0x50], R6 ;  /* 0x0000500601007387 */ /* 0x0041e80000100800 */
[----:B0-----:R-:W-:-:S02]  /*38d0*/  IMAD.X R6, R77, 0x1, R126, P0 ;  /* 0x000000014d067824 */ /* 0x001fc400000e067e */
[----:B------:R-:W0:Y:S04]  /*38e0*/  LDS.64 R76, [R28] ;  /* 0x000000001c4c7984 */ /* 0x000e280000000a00 */
[----:B------:R-:W-:Y:S04]  /*38f0*/  STL [R1+0x94], R12 ;  /* 0x0000940c01007387 */ /* 0x000fe80000100800 */
[----:B------:R1:W-:Y:S01]  /*3900*/  STL [R1+0xe8], R6 ;  /* 0x0000e80601007387 */ /* 0x0003e20000100800 */
[----:B0-----:R-:W-:-:S05]  /*3910*/  IADD3 R40, P0, R76, R23, RZ ;  /* 0x000000174c287210 */ /* 0x001fca0007f1e0ff */
[----:B------:R-:W-:Y:S01]  /*3920*/  IMAD.X R198, R77, 0x1, R200, P0 ;  /* 0x000000014dc67824 */ /* 0x000fe200000e06c8 */
[----:B------:R-:W-:-:S05]  /*3930*/  IADD3 R199, P0, R76, R209, RZ ;  /* 0x000000d14cc77210 */ /* 0x000fca0007f1e0ff */
[----:B------:R-:W-:Y:S01]  /*3940*/  IMAD.X R201, R77, 0x1, R127, P0 ;  /* 0x000000014dc97824 */ /* 0x000fe200000e067f */
[----:B------:R-:W-:-:S05]  /*3950*/  IADD3 R246, P0, R76, R248, RZ ;  /* 0x000000f84cf67210 */ /* 0x000fca0007f1e0ff */
[----:B-1----:R-:W-:Y:S02]  /*3960*/  IMAD.X R6, R77, 0x1, R126, P0 ;  /* 0x000000014d067824 */ /* 0x002fe400000e067e */
[----:B------:R-:W0:Y:S01]  /*3970*/  LDS.64 R76, [R17] ;  /* 0x00000000114c7984 */ /* 0x000e220000000a00 */
[----:B------:R-:W-:Y:S02]  /*3980*/  SHF.L.U64.HI R69, R81, 0x2, R69 ;  /* 0x0000000251457819 */ /* 0x000fe40000010245 */
[----:B0-----:R-:W-:-:S05]  /*3990*/  IADD3 R23, P0, R76, R23, RZ ;  /* 0x000000174c177210 */ /* 0x001fca0007f1e0ff */
[----:B------:R-:W-:Y:S01]  /*39a0*/  IMAD.X R200, R77, 0x1, R200, P0 ;  /* 0x000000014dc87824 */ /* 0x000fe200000e06c8 */
[----:B------:R-:W-:-:S05]  /*39b0*/  IADD3 R209, P0, R76, R209, RZ ;  /* 0x000000d14cd17210 */ /* 0x000fca0007f1e0ff */
[----:B------:R-:W-:Y:S01]  /*39c0*/  IMAD.X R235, R77, 0x1, R127, P0 ;  /* 0x000000014deb7824 */ /* 0x000fe200000e067f */
[----:B------:R-:W-:-:S05]  /*39d0*/  IADD3 R248, P0, R76, R248, RZ ;  /* 0x000000f84cf87210 */ /* 0x000fca0007f1e0ff */
[----:B------:R-:W-:Y:S01]  /*39e0*/  IMAD.X R12, R77, 0x1, R126, P0 ;  /* 0x000000014d0c7824 */ /* 0x000fe200000e067e */
        /* <DEDUP_REMOVED lines=8> */
[----:B------:R-:W-:Y:S01]  /*3a70*/  IADD3 R82, P0, R156, UR8, RZ ;  /* 0x000000089c527c10 */ /* 0x000fe2000ff1e0ff */
[----:B------:R-:W-:-:S03]  /*3a80*/  IMAD.SHL.U32 R189, R55, 0x4, RZ ;  /* 0x0000000437bd7824 */ /* 0x000fc600078e00ff */
[----:B------:R-:W-:Y:S02]  /*3a90*/  IADD3.X R83, R69, UR9, RZ, P0, !PT ;  /* 0x0000000945537c10 */ /* 0x000fe400087fe4ff */
[----:B------:R-:W-:Y:S02]  /*3aa0*/  IADD3 R104, P0, R156, UR10, RZ ;  /* 0x0000000a9c687c10 */ /* 0x000fe4000ff1e0ff */
[----:B------:R-:W-:Y:S02]  /*3ab0*/  SHF.L.U64.HI R55, R55, 0x2, R80 ;  /* 0x0000000237377819 */ /* 0x000fe40000010250 */
        /* <DEDUP_REMOVED lines=35> */
[----:B------:R-:W-:Y:S01]  /*3cf0*/  IADD3 R84, P0, R205, UR8, RZ ;  /* 0x00000008cd547c10 */ /* 0x000fe2000ff1e0ff */
[----:B------:R-:W-:-:S03]  /*3d00*/  IMAD.SHL.U32 R211, R38, 0x4, RZ ;  /* 0x0000000426d37824 */ /* 0x000fc600078e00ff */
[----:B------:R-:W-:Y:S02]  /*3d10*/  IADD3.X R85, R59, UR9, RZ, P0, !PT ;  /* 0x000000093b557c10 */ /* 0x000fe400087fe4ff */
[----:B------:R-:W-:Y:S01]  /*3d20*/  IADD3 R112, P0, R205, UR10, RZ ;  /* 0x0000000acd707c10 */ /* 0x000fe2000ff1e0ff */
[C---:B------:R-:W-:Y:S01]  /*3d30*/  IMAD.WIDE R182, R213.reuse, 0x4, R182 ;  /* 0x00000004d5b67825 */ /* 0x040fe200078e02b6 */
[----:B------:R-:W-:Y:S02]  /*3d40*/  SHF.L.U64.HI R38, R38, 0x2, R86 ;  /* 0x0000000226267819 */ /* 0x000fe40000010256 */
[----:B------:R-:W-:Y:S01]  /*3d50*/  IADD3.X R113, R59, UR11, RZ, P0, !PT ;  /* 0x0000000b3b717c10 */ /* 0x000fe200087fe4ff */
[----:B------:R-:W-:Y:S01]  /*3d60*/  IMAD.WIDE R180, R213, 0x4, R180 ;  /* 0x00000004d5b47825 */ /* 0x000fe200078e02b4 */
[----:B------:R-:W-:-:S03]  /*3d70*/  IADD3 R114, P0, R211, UR18, RZ ;  /* 0x00000012d3727c10 */ /* 0x000fc6000ff1e0ff */
[----:B------:R-:W-:Y:S01]  /*3d80*/  IMAD.WIDE R178, R213, 0x4, R178 ;  /* 0x00000004d5b27825 */ /* 0x000fe200078e02b2 */
[----:B------:R-:W-:-:S03]  /*3d90*/  IADD3.X R115, R38, UR19, RZ, P0, !PT ;  /* 0x0000001326737c10 */ /* 0x000fc600087fe4ff */
[----:B------:R-:W-:Y:S01]  /*3da0*/  IMAD.WIDE R176, R213, 0x4, R176 ;  /* 0x00000004d5b07825 */ /* 0x000fe200078e02b0 */
[----:B------:R-:W-:-:S03]  /*3db0*/  IADD3 R86, P0, R211, UR20, RZ ;  /* 0x00000014d3567c10 */ /* 0x000fc6000ff1e0ff */
[C---:B------:R-:W-:Y:S01]  /*3dc0*/  IMAD.WIDE R182, R25.reuse, 0x4, R182 ;  /* 0x0000000419b67825 */ /* 0x040fe200078e02b6 */
[----:B------:R-:W-:Y:S03]  /*3dd0*/  BAR.SYNC.DEFER_BLOCKING 0x0 ;  /* 0x0000000000007b1d */ /* 0x000fe60000010000 */
[----:B------:R-:W-:Y:S01]  /*3de0*/  IMAD.WIDE R180, R25, 0x4, R180 ;  /* 0x0000000419b47825 */ /* 0x000fe200078e02b4 */
[----:B------:R-:W-:-:S03]  /*3df0*/  IADD3.X R87, R38, UR21, RZ, P0, !PT ;  /* 0x0000001526577c10 */ /* 0x000fc600087fe4ff */
[----:B------:R-:W-:Y:S01]  /*3e00*/  IMAD.WIDE R178, R25, 0x4, R178 ;  /* 0x0000000419b27825 */ /* 0x000fe200078e02b2 */
[----:B------:R-:W-:-:S03]  /*3e10*/  IADD3 R116, P0, R211, UR16, RZ ;  /* 0x00000010d3747c10 */ /* 0x000fc6000ff1e0ff */
[----:B------:R-:W-:-:S04]  /*3e20*/  IMAD.WIDE R176, R25, 0x4, R176 ;  /* 0x0000000419b07825 */ /* 0x000fc800078e02b0 */
[C---:B------:R-:W-:Y:S01]  /*3e30*/  IMAD.SHL.U32 R212, R35.reuse, 0x4, RZ ;  /* 0x0000000423d47824 */ /* 0x040fe200078e00ff */
[----:B------:R-:W-:Y:S02]  /*3e40*/  IADD3.X R117, R38, UR17, RZ, P0, !PT ;  /* 0x0000001126757c10 */ /* 0x000fe400087fe4ff */
[----:B------:R-:W-:Y:S01]  /*3e50*/  SHF.L.U64.HI R35, R35, 0x2, R88 ;  /* 0x0000000223237819 */ /* 0x000fe20000010258 */
[----:B------:R-:W-:Y:S04]  /*3e60*/  STS.64 [R16], R182 ;  /* 0x000000b610007388 */ /* 0x000fe80000000a00 */
[----:B------:R-:W-:Y:S04]  /*3e70*/  STS.64 [R16+0x10], R180 ;  /* 0x000010b410007388 */ /* 0x000fe80000000a00 */
[----:B------:R-:W-:Y:S01]  /*3e80*/  STS.64 [R4], R178 ;  /* 0x000000b204007388 */ /* 0x000fe20000000a00 */
[----:B------:R-:W-:-:S03]  /*3e90*/  IADD3 R118, P0, R212, UR18, RZ ;  /* 0x00000012d4767c10 */ /* 0x000fc6000ff1e0ff */
[----:B------:R-:W-:Y:S01]  /*3ea0*/  STS.64 [R16+0x30], R176 ;  /* 0x000030b010007388 */ /* 0x000fe20000000a00 */
[----:B------:R-:W-:Y:S01]  /*3eb0*/  BAR.SYNC.DEFER_BLOCKING 0x0 ;  /* 0x0000000000007b1d */ /* 0x000fe20000010000 */
        /* <DEDUP_REMOVED lines=10> */
[----:B------:R-:W0:Y:S03]  /*3f60*/  LDS.64 R176, [R10] ;  /* 0x000000000ab07984 */ /* 0x000e260000000a00 */
[----:B------:R-:W-:Y:S01]  /*3f70*/  IADD3.X R91, R46, UR9, RZ, P0, !PT ;  /* 0x000000092e5b7c10 */ /* 0x000fe200087fe4ff */
[C---:B------:R-:W-:Y:S01]  /*3f80*/  IMAD.SHL.U32 R190, R29.reuse, 0x4, RZ ;  /* 0x000000041dbe7824 */ /* 0x040fe200078e00ff */
[----:B------:R-:W-:Y:S01]  /*3f90*/  IADD3 R122, P0, R207, UR10, RZ ;  /* 0x0000000acf7a7c10 */ /* 0x000fe2000ff1e0ff */
[----:B----4-:R-:W-:Y:S01]  /*3fa0*/  STL [R1+0x5c], R19 ;  /* 0x00005c1301007387 */ /* 0x010fe20000100800 */
[----:B------:R-:W-:-:S03]  /*3fb0*/  SHF.L.U64.HI R29, R29, 0x2, R22 ;  /* 0x000000021d1d7819 */ /* 0x000fc60000010216 */
[----:B------:R-:W-:Y:S01]  /*3fc0*/  STL [R1+0x58], R18 ;  /* 0x0000581201007387 */ /* 0x000fe20000100800 */
[----:B------:R-:W-:-:S03]  /*3fd0*/  IADD3.X R123, R46, UR11, RZ, P0, !PT ;  /* 0x0000000b2e7b7c10 */ /* 0x000fc600087fe4ff */
[----:B------:R1:W-:Y:S01]  /*3fe0*/  STL [R1+0x124], R246 ;  /* 0x000124f601007387 */ /* 0x0003e20000100800 */
[----:B------:R-:W-:Y:S02]  /*3ff0*/  IADD3 R124, P0, R190, UR18, RZ ;  /* 0x00000012be7c7c10 */ /* 0x000fe4000ff1e0ff */
[----:B------:R-:W-:Y:S02]  /*4000*/  SHF.L.U64.HI R22, R101, 0x2, R100 ;  /* 0x0000000265167819 */ /* 0x000fe40000010264 */
[----:B------:R-:W-:Y:S01]  /*4010*/  LOP3.LUT R5, R5, 0xffff7fff, RZ, 0xc0, !PT ;  /* 0xffff7fff05057812 */ /* 0x000fe200078ec0ff */
[----:B------:R-:W-:Y:S01]  /*4020*/  IMAD.SHL.U32 R208, R96, 0x4, RZ ;  /* 0x0000000460d07824 */ /* 0x000fe200078e00ff */
[----:B------:R-:W-:Y:S01]  /*4030*/  LDS.64 R178, [R30] ;  /* 0x000000001eb27984 */ /* 0x000fe20000000a00 */
[----:B-1----:R-:W-:Y:S01]  /*4040*/  IMAD.SHL.U32 R246, R101, 0x4, RZ ;  /* 0x0000000465f67824 */ /* 0x002fe200078e00ff */
[----:B------:R-:W-:Y:S02]  /*4050*/  IADD3.X R125, R29, UR19, RZ, P0, !PT ;  /* 0x000000131d7d7c10 */ /* 0x000fe400087fe4ff */
[----:B------:R-:W-:-:S02]  /*4060*/  IADD3 R92, P0, R190, UR20, RZ ;  /* 0x00000014be5c7c10 */ /* 0x000fc4000ff1e0ff */
[----:B------:R-:W-:Y:S01]  /*4070*/  IADD3 R140, P1, R246, UR18, RZ ;  /* 0x00000012f68c7c10 */ /* 0x000fe2000ff3e0ff */
[----:B------:R-:W-:Y:S01]  /*4080*/  IMAD.SHL.U32 R19, R26, 0x4, RZ ;  /* 0x000000041a137824 */ /* 0x000fe200078e00ff */
[----:B------:R-:W-:Y:S02]  /*4090*/  IADD3.X R93, R29, UR21, RZ, P0, !PT ;  /* 0x000000151d5d7c10 */ /* 0x000fe400087fe4ff */
[----:B------:R-:W-:Y:S02]  /*40a0*/  IADD3.X R141, R22, UR19, RZ, P1, !PT ;  /* 0x00000013168d7c10 */ /* 0x000fe40008ffe4ff */
[----:B------:R-:W-:Y:S02]  /*40b0*/  IADD3 R100, P1, R246, UR20, RZ ;  /* 0x00000014f6647c10 */ /* 0x000fe4000ff3e0ff */
[----:B------:R-:W-:Y:S02]  /*40c0*/  IADD3 R126, P0, R190, UR16, RZ ;  /* 0x00000010be7e7c10 */ /* 0x000fe4000ff1e0ff */
[----:B------:R-:W-:-:S02]  /*40d0*/  IADD3.X R101, R22, UR21, RZ, P1, !PT ;  /* 0x0000001516657c10 */ /* 0x000fc40008ffe4ff */
[----:B------:R-:W-:Y:S02]  /*40e0*/  IADD3.X R127, R29, UR17, RZ, P0, !PT ;  /* 0x000000111d7f7c10 */ /* 0x000fe400087fe4ff */
[----:B------:R-:W-:Y:S02]  /*40f0*/  IADD3 R142, P1, R246, UR16, RZ ;  /* 0x00000010f68e7c10 */ /* 0x000fe4000ff3e0ff */
[----:B------:R-:W-:Y:S02]  /*4100*/  @P2 LOP3.LUT R5, R5, 0x8000, RZ, 0xfc, !PT ;  /* 0x0000800005052812 */ /* 0x000fe400078efcff */
[----:B------:R-:W-:Y:S02]  /*4110*/  SHF.L.U64.HI R26, R26, 0x2, R7 ;  /* 0x000000021a1a7819 */ /* 0x000fe40000010207 */
[----:B------:R-:W-:Y:S02]  /*4120*/  IADD3 R128, P0, R19, UR18, RZ ;  /* 0x0000001213807c10 */ /* 0x000fe4000ff1e0ff */
[----:B------:R-:W-:-:S02]  /*4130*/  IADD3.X R143, R22, UR17, RZ, P1, !PT ;  /* 0x00000011168f7c10 */ /* 0x000fc40008ffe4ff */
[----:B------:R-:W-:Y:S02]  /*4140*/  IADD3.X R129, R26, UR19, RZ, P0, !PT ;  /* 0x000000131a817c10 */ /* 0x000fe400087fe4ff */
[----:B------:R-:W-:Y:S02]  /*4150*/  LOP3.LUT P1, RZ, R5, 0x10000, RZ, 0xc0, !PT ;  /* 0x0001000005ff7812 */ /* 0x000fe4000782c0ff */
[----:B------:R-:W-:Y:S01]  /*4160*/  IADD3 R94, P0, R19, UR20, RZ ;  /* 0x00000014135e7c10 */ /* 0x000fe2000ff1e0ff */
[----:B------:R-:W-:-:S03]  /*4170*/  IMAD.MOV.U32 R180, RZ, RZ, RZ ;  /* 0x000000ffffb47224 */ /* 0x000fc600078e00ff */
[----:B------:R-:W-:Y:S02]  /*4180*/  IADD3.X R95, R26, UR21, RZ, P0, !PT ;  /* 0x000000151a5f7c10 */ /* 0x000fe400087fe4ff */
[----:B------:R-:W-:Y:S02]  /*4190*/  IADD3 R130, P0, R19, UR16, RZ ;  /* 0x0000001013827c10 */ /* 0x000fe4000ff1e0ff */
[----:B------:R-:W-:Y:S02]  /*41a0*/  SHF.L.U64.HI R42, R96, 0x2, R97 ;  /* 0x00000002602a7819 */ /* 0x000fe40000010261 */
[----:B------:R-:W-:Y:S01]  /*41b0*/  IADD3.X R131, R26, UR17, RZ, P0, !PT ;  /* 0x000000111a837c10 */ /* 0x000fe200087fe4ff */
[----:B0-----:R0:W2:Y:S01]  /*41c0*/  @P1 LDG.E.EL R180, desc[UR6][R176.64] ;  /* 0x00000006b0b41981 */ /* 0x0010a2000c2e1900 */
[----:B------:R-:W-:-:S04]  /*41d0*/  IADD3 R132, P0, R208, UR4, RZ ;  /* 0x00000004d0847c10 */ /* 0x000fc8000ff1e0ff */
[----:B------:R-:W-:Y:S02]  /*41e0*/  IADD3.X R133, R42, UR5, RZ, P0, !PT ;  /* 0x000000052a857c10 */ /* 0x000fe400087fe4ff */
[----:B------:R-:W-:Y:S01]  /*41f0*/  IADD3 R96, P0, R208, UR8, RZ ;  /* 0x00000008d0607c10 */ /* 0x000fe2000ff1e0ff */
[----:B0-----:R-:W0:Y:S03]  /*4200*/  LDS.64 R176, [R28] ;  /* 0x000000001cb07984 */ /* 0x001e260000000a00 */
[----:B------:R-:W-:Y:S01]  /*4210*/  IADD3.X R97, R42, UR9, RZ, P0, !PT ;  /* 0x000000092a617c10 */ /* 0x000fe200087fe4ff */
[C---:B------:R-:W-:Y:S01]  /*4220*/  IMAD.SHL.U32 R195, R98.reuse, 0x4, RZ ;  /* 0x0000000462c37824 */ /* 0x040fe200078e00ff */
[----:B------:R-:W-:Y:S02]  /*4230*/  IADD3 R134, P0, R208, UR10, RZ ;  /* 0x0000000ad0867c10 */ /* 0x000fe4000ff1e0ff */
[----:B------:R-:W-:-:S02]  /*4240*/  SHF.L.U64.HI R7, R98, 0x2, R99 ;  /* 0x0000000262077819 */ /* 0x000fc40000010263 */
[----:B------:R-:W-:Y:S02]  /*4250*/  IADD3.X R135, R42, UR11, RZ, P0, !PT ;  /* 0x0000000b2a877c10 */ /* 0x000fe400087fe4ff */
[----:B------:R-:W-:-:S04]  /*4260*/  IADD3 R136, P0, R195, UR18, RZ ;  /* 0x00000012c3887c10 */ /* 0x000fc8000ff1e0ff */
[----:B------:R-:W-:Y:S02]  /*4270*/  IADD3.X R137, R7, UR19, RZ, P0, !PT ;  /* 0x0000001307897c10 */ /* 0x000fe400087fe4ff */
[----:B------:R-:W-:-:S04]  /*4280*/  IADD3 R98, P0, R195, UR20, RZ ;  /* 0x00000014c3627c10 */ /* 0x000fc8000ff1e0ff */
[----:B------:R-:W-:Y:S02]  /*4290*/  IADD3.X R99, R7, UR21, RZ, P0, !PT ;  /* 0x0000001507637c10 */ /* 0x000fe400087fe4ff */
[----:B------:R-:W-:-:S04]  /*42a0*/  IADD3 R138, P0, R195, UR16, RZ ;  /* 0x00000010c38a7c10 */ /* 0x000fc8000ff1e0ff */
[----:B------:R-:W-:Y:S02]  /*42b0*/  IADD3.X R139, R7, UR17, RZ, P0, !PT ;  /* 0x00000011078b7c10 */ /* 0x000fe400087fe4ff */
[----:B------:R-:W-:-:S13]  /*42c0*/  LOP3.LUT P0, RZ, R5, 0x8, RZ, 0xc0, !PT ;  /* 0x0000000805ff7812 */ /* 0x000fda000780c0ff */
[----:B0-----:R0:W3:Y:S04]  /*42d0*/  @P0 LDG.E.EL R251, desc[UR6][R176.64] ;  /* 0x00000006b0fb0981 */ /* 0x0010e8000c2e1900 */
[----:B0-----:R-:W0:Y:S01]  /*42e0*/  LDS.64 R176, [R17] ;  /* 0x0000000011b07984 */ /* 0x001e220000000a00 */
[C---:B------:R-:W-:Y:S02]  /*42f0*/  LOP3.LUT P2, RZ, R5.reuse, 0x10, RZ, 0xc0, !PT ;  /* 0x0000001005ff7812 */ /* 0x040fe4000784c0ff */
[----:B------:R-:W-:Y:S01]  /*4300*/  LOP3.LUT P0, RZ, R5, 0x4000, RZ, 0xc0, !PT ;  /* 0x0000400005ff7812 */ /* 0x000fe2000780c0ff */
[----:B------:R-:W-:-:S10]  /*4310*/  IMAD.MOV.U32 R252, RZ, RZ, RZ ;  /* 0x000000fffffc7224 */ /* 0x000fd400078e00ff */
[----:B------:R-:W4:Y:S01]  /*4320*/  @P2 LDG.E.EL R250, desc[UR6][R178.64] ;  /* 0x00000006b2fa2981 */ /* 0x000f22000c2e1900 */
[----:B------:R-:W-:-:S04]  /*4330*/  IMAD.WIDE R166, R210, 0x4, R166 ;  /* 0x00000004d2a67825 */ /* 0x000fc800078e02a6 */
[----:B------:R-:W-:-:S04]  /*4340*/  IMAD.WIDE R160, R210, 0x4, R160 ;  /* 0x00000004d2a07825 */ /* 0x000fc800078e02a0 */
[C---:B------:R-:W-:Y:S01]  /*4350*/  IMAD.WIDE R158, R210.reuse, 0x4, R158 ;  /* 0x00000004d29e7825 */ /* 0x040fe200078e029e */
[----:B0-----:R0:W2:Y:S03]  /*4360*/  @P0 LDG.E.EL R252, desc[UR6][R176.64] ;  /* 0x00000006b0fc0981 */ /* 0x0010a6000c2e1900 */
        /* <DEDUP_REMOVED lines=11> */
[----:B------:R-:W1:Y:S01]  /*4420*/  LDS.64 R166, [R28] ;  /* 0x000000001ca67984 */ /* 0x000e620000000a00 */
[----:B------:R-:W-:Y:S01]  /*4430*/  LOP3.LUT P2, RZ, R5, 0x8000, RZ, 0xc0, !PT ;  /* 0x0000800005ff7812 */ /* 0x000fe2000784c0ff */
[----:B------:R-:W-:-:S02]  /*4440*/  IMAD.MOV.U32 R18, RZ, RZ, RZ ;  /* 0x000000ffff127224 */ /* 0x000fc400078e00ff */
[----:B------:R-:W-:Y:S04]  /*4450*/  LDS.64 R174, [R17] ;  /* 0x0000000011ae7984 */ /* 0x000fe80000000a00 */
[----:B------:R0:W-:Y:S04]  /*4460*/  STL [R1+0xf0], R6 ;  /* 0x0000f00601007387 */ /* 0x0001e80000100800 */
[----:B------:R-:W5:Y:S04]  /*4470*/  LDS.64 R158, [R10] ;  /* 0x000000000a9e7984 */ /* 0x000f680000000a00 */
[----:B------:R-:W5:Y:S04]  /*4480*/  LDS.64 R160, [R30] ;  /* 0x000000001ea07984 */ /* 0x000f680000000a00 */
[----:B-1----:R-:W2:Y:S01]  /*4490*/  @P2 LDG.E.EL R18, desc[UR6][R166.64] ;  /* 0x00000006a6122981 */ /* 0x002ea2000c2e1900 */
[----:B0-----:R-:W-:-:S02]  /*44a0*/  IMAD.MOV.U32 R176, RZ, RZ, RZ ;  /* 0x000000ffffb07224 */ /* 0x001fc400078e00ff */
[----:B------:R-:W-:-:S04]  /*44b0*/  IMAD.MOV.U32 R6, RZ, RZ, RZ ;  /* 0x000000ffff067224 */ /* 0x000fc800078e00ff */
[----:B-----5:R0:W5:Y:S04]  /*44c0*/  @P2 LDG.E.EL R176, desc[UR6][R158.64] ;  /* 0x000000069eb02981 */ /* 0x020168000c2e1900 */
[----:B------:R1:W3:Y:S01]  /*44d0*/  @P2 LDG.E.EL R6, desc[UR6][R160.64] ;  /* 0x00000006a0062981 */ /* 0x0002e2000c2e1900 */
        /* <DEDUP_REMOVED lines=8> */
[----:B--2---:R2:W-:Y:S03]  /*4560*/  STL [R1+0x3c], R18 ;  /* 0x00003c1201007387 */ /* 0x0045e60000100800 */
[----:B--2---:R-:W-:-:S06]  /*4570*/  IMAD.MOV.U32 R18, RZ, RZ, RZ ;  /* 0x000000ffff127224 */ /* 0x004fcc00078e00ff */
[----:B------:R-:W2:Y:S01]  /*4580*/  @P2 LDG.E.EL R18, desc[UR6][R174.64] ;  /* 0x00000006ae122981 */ /* 0x000ea2000c2e1900 */
[----:B------:R-:W-:Y:S06]  /*4590*/  BAR.SYNC.DEFER_BLOCKING 0x0 ;  /* 0x0000000000007b1d */ /* 0x000fec0000010000 */
[----:B------:R-:W-:Y:S04]  /*45a0*/  STS.64 [R16], R162 ;  /* 0x000000a210007388 */ /* 0x000fe80000000a00 */
[----:B------:R0:W-:Y:S04]  /*45b0*/  STS.64 [R16+0x10], R164 ;  /* 0x000010a410007388 */ /* 0x0001e80000000a00 */
[----:B------:R-:W-:Y:S04]  /*45c0*/  STS.64 [R4], R152 ;  /* 0x0000009804007388 */ /* 0x000fe80000000a00 */
[----:B------:R-:W-:Y:S01]  /*45d0*/  STS.64 [R16+0x30], R172 ;  /* 0x000030ac10007388 */ /* 0x000fe20000000a00 */
[----:B------:R-:W-:Y:S06]  /*45e0*/  BAR.SYNC.DEFER_BLOCKING 0x0 ;  /* 0x0000000000007b1d */ /* 0x000fec0000010000 */
[----:B------:R-:W3:Y:S04]  /*45f0*/  LDS.64 R152, [R10] ;  /* 0x000000000a987984 */ /* 0x000ee80000000a00 */
[----:B0-----:R-:W0:Y:S04]  /*4600*/  LDS.64 R158, [R30] ;  /* 0x000000001e9e7984 */ /* 0x001e280000000a00 */
[----:B-1----:R-:W1:Y:S04]  /*4610*/  LDS.64 R160, [R28] ;  /* 0x000000001ca07984 */ /* 0x002e680000000a00 */
[----:B------:R-:W2:Y:S01]  /*4620*/  LDS.64 R162, [R17] ;  /* 0x0000000011a27984 */ /* 0x000ea20000000a00 */
[----:B------:R-:W-:-:S02]  /*4630*/  IMAD.MOV.U32 R164, RZ, RZ, RZ ;  /* 0x000000ffffa47224 */ /* 0x000fc400078e00ff */
[----:B------:R-:W-:Y:S02]  /*4640*/  IMAD.MOV.U32 R247, RZ, RZ, RZ ;  /* 0x000000fffff77224 */ /* 0x000fe400078e00ff */
[----:B------:R-:W-:Y:S02]  /*4650*/  IMAD.MOV.U32 R249, RZ, RZ, RZ ;  /* 0x000000fffff97224 */ /* 0x000fe400078e00ff */
[----:B------:R-:W-:Y:S01]  /*4660*/  IMAD.SHL.U32 R182, R0, 0x80, RZ ;  /* 0x0000008000b67824 */ /* 0x000fe200078e00ff */
[----:B---3--:R3:W4:Y:S04]  /*4670*/  @P3 LDG.E.EL R164, desc[UR6][R152.64] ;  /* 0x0000000698a43981 */ /* 0x008728000c2e1900 */
[----:B0-----:R-:W4:Y:S04]  /*4680*/  @P4 LDG.E.EL R247, desc[UR6][R158.64] ;  /* 0x000000069ef74981 */ /* 0x001f28000c2e1900 */
[----:B-1----:R-:W4:Y:S01]  /*4690*/  @P5 LDG.E.EL R249, desc[UR6][R160.64] ;  /* 0x00000006a0f95981 */ /* 0x002f22000c2e1900 */
[----:B------:R-:W-:-:S04]  /*46a0*/  IMAD.WIDE R144, R182, 0x4, R144 ;  /* 0x00000004b6907825 */ /* 0x000fc800078e0290 */
[----:B------:R-:W-:-:S04]  /*46b0*/  IMAD.WIDE R146, R182, 0x4, R146 ;  /* 0x00000004b6927825 */ /* 0x000fc800078e0292 */
[----:B------:R-:W-:-:S04]  /*46c0*/  IMAD.WIDE R148, R182, 0x4, R148 ;  /* 0x00000004b6947825 */ /* 0x000fc800078e0294 */
[----:B------:R-:W-:Y:S01]  /*46d0*/  IMAD.WIDE R170, R182, 0x4, R170 ;  /* 0x00000004b6aa7825 */ /* 0x000fe200078e02aa */
[----:B------:R-:W-:-:S04]  /*46e0*/  SHF.R.U32.HI R177, RZ, 0x6, R215 ;  /* 0x00000006ffb17819 */ /* 0x000fc800000116d7 */
[----:B------:R-:W-:Y:S01]  /*46f0*/  SGXT.U32 R177, R177, 0x1 ;  /* 0x00000001b1b1781a */ /* 0x000fe20000000000 */
[----:B---3--:R-:W-:Y:S01]  /*4700*/  IMAD.MOV.U32 R152, RZ, RZ, RZ ;  /* 0x000000ffff987224 */ /* 0x008fe200078e00ff */
[----:B--2---:R0:W-:Y:S02]  /*4710*/  STL [R1+0x38], R18 ;  /* 0x0000381201007387 */ /* 0x0041e40000100800 */
[----:B0-----:R-:W-:-:S06]  /*4720*/  IMAD.MOV.U32 R18, RZ, RZ, RZ ;  /* 0x000000ffff127224 */ /* 0x001fcc00078e00ff */
[----:B------:R-:W2:Y:S01]  /*4730*/  @P6 LDG.E.EL R18, desc[UR6][R162.64] ;  /* 0x00000006a2126981 */ /* 0x000ea2000c2e1900 */
[----:B------:R-:W-:Y:S06]  /*4740*/  BAR.SYNC.DEFER_BLOCKING 0x0 ;  /* 0x0000000000007b1d */ /* 0x000fec0000010000 */
[----:B------:R-:W-:Y:S04]  /*4750*/  STS.64 [R16], R144 ;  /* 0x0000009010007388 */ /* 0x000fe80000000a00 */
[----:B------:R-:W-:Y:S04]  /*4760*/  STS.64 [R16+0x10], R146 ;  /* 0x0000109210007388 */ /* 0x000fe80000000a00 */
[----:B------:R0:W-:Y:S02]  /*4770*/  STS.64 [R4], R148 ;  /* 0x0000009404007388 */ /* 0x0001e40000000a00 */
[----:B0-----:R-:W-:-:S04]  /*4780*/  SHF.R.S32.HI R4, RZ, 0x1f, R0 ;  /* 0x0000001fff047819 */ /* 0x001fc80000011400 */
[----:B------:R-:W-:Y:S01]  /*4790*/  LEA.HI R4, R4, R0, RZ, 0x5 ;  /* 0x0000000004047211 */ /* 0x000fe200078f28ff */
[----:B------:R0:W-:Y:S03]  /*47a0*/  STS.64 [R16+0x30], R170 ;  /* 0x000030aa10007388 */ /* 0x0001e60000000a00 */
[----:B------:R-:W-:-:S05]  /*47b0*/  LOP3.LUT R4, R4, 0xffffffe0, RZ, 0xc0, !PT ;  /* 0xffffffe004047812 */ /* 0x000fca00078ec0ff */
[----:B------:R-:W-:-:S04]  /*47c0*/  IMAD.IADD R4, R0, 0x1, -R4 ;  /* 0x0000000100047824 */ /* 0x000fc800078e0a04 */
[----:B------:R-:W-:Y:S02]  /*47d0*/  IMAD.SHL.U32 R4, R4, 0x8, RZ ;  /* 0x0000000804047824 */ /* 0x000fe400078e00ff */
[----:B------:R-:W-:-:S03]  /*47e0*/  IMAD.SHL.U32 R144, R71, 0x10, RZ ;  /* 0x0000001047907824 */ /* 0x000fc600078e00ff */
[----:B------:R-:W-:Y:S01]  /*47f0*/  LOP3.LUT R145, R4, R177, RZ, 0xfc, !PT ;  /* 0x000000b104917212 */ /* 0x000fe200078efcff */
[----:B------:R-:W-:Y:S01]  /*4800*/  IMAD.WIDE R110, R144, 0x4, R110 ;  /* 0x00000004906e7825 */ /* 0x000fe200078e026e */
[----:B------:R-:W-:-:S03]  /*4810*/  CS2R R148, SRZ ;  /* 0x0000000000947805 */ /* 0x000fc6000001ff00 */
[----:B------:R-:W-:Y:S02]  /*4820*/  IMAD.SHL.U32 R145, R145, 0x10, RZ ;  /* 0x0000001091917824 */ /* 0x000fe400078e00ff */
[----:B------:R-:W-:Y:S01]  /*4830*/  IMAD.WIDE R110, R25, 0x4, R110 ;  /* 0x00000004196e7825 */ /* 0x000fe200078e026e */
[----:B------:R-:W-:Y:S03]  /*4840*/  BAR.SYNC.DEFER_BLOCKING 0x0 ;  /* 0x0000000000007b1d */ /* 0x000fe60000010000 */
[----:B------:R-:W-:-:S04]  /*4850*/  IMAD.WIDE R128, R145, 0x4, R128 ;  /* 0x0000000491807825 */ /* 0x000fc800078e0280 */
[----:B0-----:R-:W-:Y:S02]  /*4860*/  IMAD.SHL.U32 R16, R188, 0x800, RZ ;  /* 0x00000800bc107824 */ /* 0x001fe400078e00ff */
[----:B------:R-:W-:-:S04]  /*4870*/  IMAD.WIDE R114, R145, 0x4, R114 ;  /* 0x0000000491727825 */ /* 0x000fc800078e0272 */
[----:B------:R-:W-:-:S04]  /*4880*/  IMAD.WIDE R128, R16, 0x4, R128 ;  /* 0x0000000410807825 */ /* 0x000fc800078e0280 */
[----:B------:R-:W-:Y:S01]  /*4890*/  IMAD.WIDE R114, R16, 0x4, R114 ;  /* 0x0000000410727825 */ /* 0x000fe200078e0272 */
[----:B------:R0:W3:Y:S03]  /*48a0*/  @P1 LDG.E.EL R149, desc[UR6][R110.64] ;  /* 0x000000066e951981 */ /* 0x0000e6000c2e1900 */
[C---:B------:R-:W-:Y:S01]  /*48b0*/  IMAD.WIDE R118, R145.reuse, 0x4, R118 ;  /* 0x0000000491767825 */ /* 0x040fe200078e0276 */
[----:B------:R1:W2:Y:S03]  /*48c0*/  @P1 LDG.E.EL R152, desc[UR6][R114.64] ;  /* 0x0000000672981981 */ /* 0x0002a6000c2e1900 */
[----:B------:R-:W-:Y:S01]  /*48d0*/  IMAD.WIDE R102, R145, 0x4, R102 ;  /* 0x0000000491667825 */ /* 0x000fe200078e0266 */
[----:B0-----:R-:W-:-:S03]  /*48e0*/  CS2R R110, SRZ ;  /* 0x00000000006e7805 */ /* 0x001fc6000001ff00 */
[----:B------:R-:W-:-:S03]  /*48f0*/  IMAD.WIDE R136, R145, 0x4, R136 ;  /* 0x0000000491887825 */ /* 0x000fc600078e0288 */
[----:B------:R-:W2:Y:S01]  /*4900*/  @P1 LDG.E.EL R110, desc[UR6][R128.64] ;  /* 0x00000006806e1981 */ /* 0x000ea2000c2e1900 */
[----:B-1----:R-:W-:Y:S01]  /*4910*/  CS2R R114, SRZ ;  /* 0x0000000000727805 */ /* 0x002fe2000001ff00 */
[----:B------:R-:W-:-:S04]  /*4920*/  IMAD.WIDE R118, R16, 0x4, R118 ;  /* 0x0000000410767825 */ /* 0x000fc800078e0276 */
[C---:B------:R-:W-:Y:S01]  /*4930*/  IMAD.WIDE R136, R16.reuse, 0x4, R136 ;  /* 0x0000000410887825 */ /* 0x040fe200078e0288 */
[----:B------:R-:W3:Y:S03]  /*4940*/  @P1 LDG.E.EL R111, desc[UR6][R118.64] ;  /* 0x00000006766f1981 */ /* 0x000ee6000c2e1900 */
[----:B------:R-:W-:Y:S01]  /*4950*/  IMAD.WIDE R102, R16, 0x4, R102 ;  /* 0x0000000410667825 */ /* 0x000fe200078e0266 */
[----:B------:R-:W4:Y:S04]  /*4960*/  @P1 LDG.E.EL R115, desc[UR6][R136.64] ;  /* 0x0000000688731981 */ /* 0x000f28000c2e1900 */
[----:B------:R0:W5:Y:S01]  /*4970*/  @P1 LDG.E.EL R114, desc[UR6][R102.64] ;  /* 0x0000000666721981 */ /* 0x000162000c2e1900 */
[----:B------:R-:W-:-:S02]  /*4980*/  IMAD.SHL.U32 R174, R188, 0x400, RZ ;  /* 0x00000400bcae7824 */ /* 0x000fc400078e00ff */
[----:B0-----:R-:W-:-:S04]  /*4990*/  VIADD R102, R144, 0xfffff400 ;  /* 0xfffff40090667836 */ /* 0x001fc80000000000 */
[----:B------:R-:W-:-:S04]  /*49a0*/  IMAD.WIDE R134, R102, 0x4, R134 ;  /* 0x0000000466867825 */ /* 0x000fc800078e0286 */
[----:B------:R-:W-:-:S04]  /*49b0*/  IMAD.WIDE R112, R102, 0x4, R112 ;  /* 0x0000000466707825 */ /* 0x000fc800078e0270 */
[----:B------:R-:W-:-:S04]  /*49c0*/  IMAD.WIDE R108, R102, 0x4, R108 ;  /* 0x00000004666c7825 */ /* 0x000fc800078e026c */
[----:B------:R-:W-:-:S04]  /*49d0*/  IMAD.WIDE R104, R102, 0x4, R104 ;  /* 0x0000000466687825 */ /* 0x000fc800078e0268 */
[----:B------:R-:W-:Y:S01]  /*49e0*/  IMAD.WIDE R122, R102, 0x4, R122 ;  /* 0x00000004667a7825 */ /* 0x000fe200078e027a */
[----:B------:R-:W-:-:S03]  /*49f0*/  CS2R R102, SRZ ;  /* 0x0000000000667805 */ /* 0x000fc6000001ff00 */
[----:B------:R-:W-:-:S04]  /*4a00*/  IMAD.WIDE R134, R3, 0x4, R134 ;  /* 0x0000000403867825 */ /* 0x000fc800078e0286 */
[----:B------:R-:W-:-:S04]  /*4a10*/  IMAD.WIDE R112, R3, 0x4, R112 ;  /* 0x0000000403707825 */ /* 0x000fc800078e0270 */
[C---:B------:R-:W-:Y:S01]  /*4a20*/  IMAD.WIDE R108, R3.reuse, 0x4, R108 ;  /* 0x00000004036c7825 */ /* 0x040fe200078e026c */
[----:B------:R0:W5:Y:S03]  /*4a30*/  @P3 LDG.E.EL R103, desc[UR6][R112.64] ;  /* 0x0000000670673981 */ /* 0x000166000c2e1900 */
[----:B------:R-:W-:Y:S01]  /*4a40*/  IMAD.WIDE R122, R3, 0x4, R122 ;  /* 0x00000004037a7825 */ /* 0x000fe200078e027a */
[----:B------:R1:W5:Y:S01]  /*4a50*/  @P3 LDG.E.EL R102, desc[UR6][R108.64] ;  /* 0x000000066c663981 */ /* 0x000362000c2e1900 */
[----:B0-----:R-:W-:Y:S02]  /*4a60*/  CS2R R112, SRZ ;  /* 0x0000000000707805 */ /* 0x001fe4000001ff00 */
[----:B-1----:R-:W-:-:S04]  /*4a70*/  CS2R R108, SRZ ;  /* 0x00000000006c7805 */ /* 0x002fc8000001ff00 */
[----:B------:R-:W5:Y:S01]  /*4a80*/  @P3 LDG.E.EL R112, desc[UR6][R122.64] ;  /* 0x000000067a703981 */ /* 0x000f62000c2e1900 */
[----:B------:R-:W-:Y:S01]  /*4a90*/  IMAD.WIDE R104, R3, 0x4, R104 ;  /* 0x0000000403687825 */ /* 0x000fe200078e0268 */
[----:B--2---:R-:W-:-:S03]  /*4aa0*/  SEL R231, R110, RZ, P1 ;  /* 0x000000ff6ee77207 */ /* 0x004fc60000800000 */
[----:B------:R-:W-:-:S04]  /*4ab0*/  VIADD R110, R145, 0xfffff400 ;  /* 0xfffff400916e7836 */ /* 0x000fc80000000000 */
[----:B------:R-:W-:Y:S01]  /*4ac0*/  IMAD.WIDE R120, R110, 0x4, R120 ;  /* 0x000000046e787825 */ /* 0x000fe200078e0278 */
[----:B---3--:R-:W-:-:S03]  /*4ad0*/  SEL R67, R111, RZ, P1 ;  /* 0x000000ff6f437207 */ /* 0x008fc60000800000 */
[----:B------:R-:W-:Y:S01]  /*4ae0*/  IMAD.WIDE R106, R110, 0x4, R106 ;  /* 0x000000046e6a7825 */ /* 0x000fe200078e026a */
[----:B----4-:R-:W-:-:S03]  /*4af0*/  SEL R65, R115, RZ, P1 ;  /* 0x000000ff73417207 */ /* 0x010fc60000800000 */
[----:B------:R-:W-:Y:S01]  /*4b00*/  IMAD.WIDE R116, R110, 0x4, R116 ;  /* 0x000000046e747825 */ /* 0x000fe200078e0274 */
[----:B-----5:R-:W-:-:S03]  /*4b10*/  SEL R66, R114, RZ, P1 ;  /* 0x000000ff72427207 */ /* 0x020fc60000800000 */
[----:B------:R-:W-:Y:S01]  /*4b20*/  IMAD.WIDE R126, R110, 0x4, R126 ;  /* 0x000000046e7e7825 */ /* 0x000fe200078e027e */
[----:B------:R-:W-:-:S03]  /*4b30*/  CS2R R114, SRZ ;  /* 0x0000000000727805 */ /* 0x000fc6000001ff00 */
[----:B------:R-:W-:-:S04]  /*4b40*/  IMAD.WIDE R130, R110, 0x4, R130 ;  /* 0x000000046e827825 */ /* 0x000fc800078e0282 */
[----:B------:R-:W-:-:S04]  /*4b50*/  IMAD.WIDE R138, R110, 0x4, R138 ;  /* 0x000000046e8a7825 */ /* 0x000fc800078e028a */
[----:B------:R-:W-:Y:S01]  /*4b60*/  IMAD.WIDE R142, R110, 0x4, R142 ;  /* 0x000000046e8e7825 */ /* 0x000fe200078e028e */
[----:B------:R-:W-:-:S03]  /*4b70*/  CS2R R110, SRZ ;  /* 0x00000000006e7805 */ /* 0x000fc6000001ff00 */
[----:B------:R-:W-:-:S03]  /*4b80*/  IMAD.WIDE R120, R174, 0x4, R120 ;  /* 0x00000004ae787825 */ /* 0x000fc600078e0278 */
[----:B------:R-:W2:Y:S04]  /*4b90*/  @P3 LDG.E.EL R111, desc[UR6][R134.64] ;  /* 0x00000006866f3981 */ /* 0x000ea8000c2e1900 */
[----:B------:R-:W3:Y:S01]  /*4ba0*/  @P3 LDG.E.EL R115, desc[UR6][R120.64] ;  /* 0x0000000678733981 */ /* 0x000ee2000c2e1900 */
[----:B------:R-:W-:-:S03]  /*4bb0*/  IMAD.WIDE R130, R174, 0x4, R130 ;  /* 0x00000004ae827825 */ /* 0x000fc600078e0282 */
[----:B------:R-:W4:Y:S01]  /*4bc0*/  @P3 LDG.E.EL R110, desc[UR6][R104.64] ;  /* 0x00000006686e3981 */ /* 0x000f22000c2e1900 */
[----:B------:R-:W-:-:S03]  /*4bd0*/  IMAD.WIDE R116, R174, 0x4, R116 ;  /* 0x00000004ae747825 */ /* 0x000fc600078e0274 */
[----:B------:R-:W5:Y:S01]  /*4be0*/  @P3 LDG.E.EL R114, desc[UR6][R130.64] ;  /* 0x0000000682723981 */ /* 0x000f62000c2e1900 */
[----:B------:R-:W-:-:S03]  /*4bf0*/  IMAD.WIDE R126, R174, 0x4, R126 ;  /* 0x00000004ae7e7825 */ /* 0x000fc600078e027e */
[----:B------:R0:W4:Y:S01]  /*4c00*/  @P3 LDG.E.EL R108, desc[UR6][R116.64] ;  /* 0x00000006746c3981 */ /* 0x000122000c2e1900 */
[----:B------:R-:W-:-:S03]  /*4c10*/  IMAD.WIDE R138, R174, 0x4, R138 ;  /* 0x00000004ae8a7825 */ /* 0x000fc600078e028a */
[----:B------:R-:W4:Y:S01]  /*4c20*/  @P3 LDG.E.EL R109, desc[UR6][R126.64] ;  /* 0x000000067e6d3981 */ /* 0x000f22000c2e1900 */
[----:B------:R-:W-:Y:S01]  /*4c30*/  IMAD.WIDE R106, R174, 0x4, R106 ;  /* 0x00000004ae6a7825 */ /* 0x000fe200078e026a */
[----:B0-----:R-:W-:-:S06]  /*4c40*/  CS2R R116, SRZ ;  /* 0x0000000000747805 */ /* 0x001fcc000001ff00 */
[----:B------:R-:W4:Y:S04]  /*4c50*/  @P3 LDG.E.EL R117, desc[UR6][R138.64] ;  /* 0x000000068a753981 */ /* 0x000f28000c2e1900 */
[----:B------:R-:W4:Y:S01]  /*4c60*/  @P3 LDG.E.EL R116, desc[UR6][R106.64] ;  /* 0x000000066a743981 */ /* 0x000f22000c2e1900 */
[----:B------:R-:W-:Y:S01]  /*4c70*/  IMAD.WIDE R150, R144, 0x4, R150 ;  /* 0x0000000490967825 */ /* 0x000fe200078e0296 */
[----:B------:R-:W-:-:S03]  /*4c80*/  CS2R R146, SRZ ;  /* 0x0000000000927805 */ /* 0x000fc6000001ff00 */
[----:B------:R-:W-:-:S04]  /*4c90*/  IMAD.WIDE R124, R145, 0x4, R124 ;  /* 0x00000004917c7825 */ /* 0x000fc800078e027c */
[----:B------:R-:W-:Y:S01]  /*4ca0*/  IMAD.WIDE R150, R25, 0x4, R150 ;  /* 0x0000000419967825 */ /* 0x000fe200078e0296 */
[----:B------:R-:W-:-:S04]  /*4cb0*/  SEL R104, R112, RZ, P3 ;  /* 0x000000ff70687207 */ /* 0x000fc80001800000 */
[----:B------:R0:W4:Y:S01]  /*4cc0*/  @P1 LDG.E.EL R147, desc[UR6][R150.64] ;  /* 0x0000000696931981 */ /* 0x000122000c2e1900 */
[----:B------:R-:W-:-:S04]  /*4cd0*/  IMAD.WIDE R124, R16, 0x4, R124 ;  /* 0x00000004107c7825 */ /* 0x000fc800078e027c */
[----:B------:R-:W-:Y:S01]  /*4ce0*/  IMAD.WIDE R168, R144, 0x4, R168 ;  /* 0x0000000490a87825 */ /* 0x000fe200078e02a8 */
[----:B0-----:R-:W-:-:S03]  /*4cf0*/  CS2R R150, SRZ ;  /* 0x0000000000967805 */ /* 0x001fc6000001ff00 */
[----:B------:R-:W-:-:S04]  /*4d00*/  IMAD.WIDE R154, R144, 0x4, R154 ;  /* 0x00000004909a7825 */ /* 0x000fc800078e029a */
[----:B------:R-:W-:Y:S01]  /*4d10*/  IMAD.WIDE R132, R144, 0x4, R132 ;  /* 0x0000000490847825 */ /* 0x000fe200078e0284 */
[----:B------:R0:W4:Y:S03]  /*4d20*/  @P1 LDG.E.EL R151, desc[UR6][R124.64] ;  /* 0x000000067c971981 */ /* 0x000126000c2e1900 */
[----:B------:R-:W-:-:S04]  /*4d30*/  IMAD.WIDE R140, R145, 0x4, R140 ;  /* 0x00000004918c7825 */ /* 0x000fc800078e028c */
[----:B------:R-:W-:-:S04]  /*4d40*/  IMAD.WIDE R168, R25, 0x4, R168 ;  /* 0x0000000419a87825 */ /* 0x000fc800078e02a8 */
[----:B0-----:R-:W-:Y:S01]  /*4d50*/  IMAD.MOV.U32 R124, RZ, RZ, RZ ;  /* 0x000000ffff7c7224 */ /* 0x001fe200078e00ff */
[----:B------:R-:W4:Y:S01]  /*4d60*/  @P1 LDG.E.EL R146, desc[UR6][R168.64] ;  /* 0x00000006a8921981 */ /* 0x000f22000c2e1900 */
[----:B------:R-:W-:-:S04]  /*4d70*/  IMAD.WIDE R154, R25, 0x4, R154 ;  /* 0x00000004199a7825 */ /* 0x000fc800078e029a */
[----:B------:R-:W-:Y:S01]  /*4d80*/  IMAD.WIDE R132, R25, 0x4, R132 ;  /* 0x0000000419847825 */ /* 0x000fe200078e0284 */
[----:B------:R-:W4:Y:S03]  /*4d90*/  @P1 LDG.E.EL R148, desc[UR6][R154.64] ;  /* 0x000000069a941981 */ /* 0x000f26000c2e1900 */
[----:B------:R-:W-:Y:S01]  /*4da0*/  IMAD.WIDE R140, R16, 0x4, R140 ;  /* 0x00000004108c7825 */ /* 0x000fe200078e028c */
[----:B------:R-:W4:Y:S03]  /*4db0*/  @P1 LDG.E.EL R150, desc[UR6][R132.64] ;  /* 0x0000000684961981 */ /* 0x000f26000c2e1900 */
[----:B------:R-:W-:Y:S01]  /*4dc0*/  VIADD R145, R145, 0xfffff800 ;  /* 0xfffff80091917836 */ /* 0x000fe20000000000 */
[----:B------:R-:W4:Y:S01]  /*4dd0*/  @P1 LDG.E.EL R124, desc[UR6][R140.64] ;  /* 0x000000068c7c1981 */ /* 0x000f22000c2e1900 */
[----:B------:R-:W-:-:S04]  /*4de0*/  IMAD.WIDE R142, R174, 0x4, R142 ;  /* 0x00000004ae8e7825 */ /* 0x000fc800078e028e */
[----:B------:R-:W-:Y:S01]  /*4df0*/  IMAD.WIDE R100, R145, 0x4, R100 ;  /* 0x0000000491647825 */ /* 0x000fe200078e0264 */
[----:B------:R-:W4:Y:S03]  /*4e00*/  @P3 LDG.E.EL R113, desc[UR6][R142.64] ;  /* 0x000000068e713981 */ /* 0x000f26000c2e1900 */
[----:B------:R-:W-:-:S04]  /*4e10*/  IMAD.WIDE R100, R174, 0x4, R100 ;  /* 0x00000004ae647825 */ /* 0x000fc800078e0264 */
        /* <DEDUP_REMOVED lines=9> */
[----:B------:R-:W4:Y:S03]  /*4eb0*/  @P2 LDG.E.EL R119, desc[UR6][R80.64] ;  /* 0x0000000650772981 */ /* 0x000f26000c2e1900 */
[----:B------:R-:W-:Y:S01]  /*4ec0*/  IMAD.WIDE R92, R145, 0x4, R92 ;  /* 0x00000004915c7825 */ /* 0x000fe200078e025c */
[----:B------:R-:W4:Y:S03]  /*4ed0*/  @P2 LDG.E.EL R118, desc[UR6][R88.64] ;  /* 0x0000000658762981 */ /* 0x000f26000c2e1900 */
[----:B------:R-:W-:Y:S01]  /*4ee0*/  IMAD.WIDE R92, R174, 0x4, R92 ;  /* 0x00000004ae5c7825 */ /* 0x000fe200078e025c */
[----:B--2---:R-:W-:Y:S02]  /*4ef0*/  SEL R105, R111, RZ, P3 ;  /* 0x000000ff6f697207 */ /* 0x004fe40001800000 */
[----:B---3--:R-:W-:Y:S01]  /*4f00*/  SEL R111, R115, RZ, P3 ;  /* 0x000000ff736f7207 */ /* 0x008fe20001800000 */
[----:B------:R-:W-:-:S04]  /*4f10*/  VIADD R115, R144, 0xfffff800 ;  /* 0xfffff80090737836 */ /* 0x000fc80000000000 */
[----:B------:R-:W-:Y:S01]  /*4f20*/  IMAD.WIDE R76, R115, 0x4, R76 ;  /* 0x00000004734c7825 */ /* 0x000fe200078e024c */
[----:B-----5:R-:W-:-:S03]  /*4f30*/  SEL R112, R114, RZ, P3 ;  /* 0x000000ff72707207 */ /* 0x020fc60001800000 */
[----:B------:R-:W-:-:S04]  /*4f40*/  IMAD.WIDE R82, R115, 0x4, R82 ;  /* 0x0000000473527825 */ /* 0x000fc800078e0252 */
[----:B------:R-:W-:-:S04]  /*4f50*/  IMAD.WIDE R84, R115, 0x4, R84 ;  /* 0x0000000473547825 */ /* 0x000fc800078e0254 */
[----:B------:R-:W-:-:S04]  /*4f60*/  IMAD.WIDE R90, R115, 0x4, R90 ;  /* 0x00000004735a7825 */ /* 0x000fc800078e025a */
[----:B------:R-:W-:Y:S01]  /*4f70*/  IMAD.WIDE R96, R115, 0x4, R96 ;  /* 0x0000000473607825 */ /* 0x000fe200078e0260 */
[----:B------:R-:W-:-:S03]  /*4f80*/  CS2R R114, SRZ ;  /* 0x0000000000727805 */ /* 0x000fc6000001ff00 */
[----:B------:R-:W-:Y:S01]  /*4f90*/  IMAD.WIDE R76, R3, 0x4, R76 ;  /* 0x00000004034c7825 */ /* 0x000fe200078e024c */
[----:B----4-:R-:W-:Y:S02]  /*4fa0*/  SEL R107, R108, RZ, P3 ;  /* 0x000000ff6c6b7207 */ /* 0x010fe40001800000 */
[----:B------:R-:W-:Y:S02]  /*4fb0*/  SEL R106, R110, RZ, P3 ;  /* 0x000000ff6e6a7207 */ /* 0x000fe40001800000 */
[----:B------:R0:W2:Y:S01]  /*4fc0*/  @P2 LDG.E.EL R114, desc[UR6][R76.64] ;  /* 0x000000064c722981 */ /* 0x0000a2000c2e1900 */
[----:B------:R-:W-:Y:S01]  /*4fd0*/  SEL R108, R109, RZ, P3 ;  /* 0x000000ff6d6c7207 */ /* 0x000fe20001800000 */
[----:B------:R-:W-:Y:S01]  /*4fe0*/  IMAD.WIDE R96, R3, 0x4, R96 ;  /* 0x0000000403607825 */ /* 0x000fe200078e0260 */
[----:B------:R-:W-:Y:S02]  /*4ff0*/  SEL R109, R117, RZ, P3 ;  /* 0x000000ff756d7207 */ /* 0x000fe40001800000 */
[----:B------:R-:W-:-:S02]  /*5000*/  SEL R110, R116, RZ, P3 ;  /* 0x000000ff746e7207 */ /* 0x000fc40001800000 */
[----:B------:R-:W-:Y:S02]  /*5010*/  CS2R R116, SRZ ;  /* 0x0000000000747805 */ /* 0x000fe4000001ff00 */
[----:B0-----:R-:W-:Y:S01]  /*5020*/  CS2R R76, SRZ ;  /* 0x00000000004c7805 */ /* 0x001fe2000001ff00 */
[----:B------:R-:W-:-:S04]  /*5030*/  IMAD.WIDE R90, R3, 0x4, R90 ;  /* 0x00000004035a7825 */ /* 0x000fc800078e025a */
[C---:B------:R-:W-:Y:S01]  /*5040*/  IMAD.WIDE R82, R3.reuse, 0x4, R82 ;  /* 0x0000000403527825 */ /* 0x040fe200078e0252 */
[----:B------:R-:W3:Y:S03]  /*5050*/  @P2 LDG.E.EL R76, desc[UR6][R96.64] ;  /* 0x00000006604c2981 */ /* 0x000ee6000c2e1900 */
[----:B------:R-:W-:Y:S01]  /*5060*/  IMAD.WIDE R84, R3, 0x4, R84 ;  /* 0x0000000403547825 */ /* 0x000fe200078e0254 */
[----:B------:R0:W4:Y:S04]  /*5070*/  @P2 LDG.E.EL R116, desc[UR6][R90.64] ;  /* 0x000000065a742981 */ /* 0x000128000c2e1900 */
[----:B------:R-:W5:Y:S04]  /*5080*/  @P2 LDG.E.EL R77, desc[UR6][R82.64] ;  /* 0x00000006524d2981 */ /* 0x000f68000c2e1900 */
[----:B------:R1:W2:Y:S01]  /*5090*/  @P2 LDG.E.EL R115, desc[UR6][R84.64] ;  /* 0x0000000654732981 */ /* 0x0002a2000c2e1900 */
[----:B0-----:R-:W-:-:S06]  /*50a0*/  CS2R R90, SRZ ;  /* 0x00000000005a7805 */ /* 0x001fcc000001ff00 */
[----:B------:R-:W4:Y:S04]  /*50b0*/  @P2 LDG.E.EL R91, desc[UR6][R100.64] ;  /* 0x00000006645b2981 */ /* 0x000f28000c2e1900 */
[----:B------:R-:W4:Y:S01]  /*50c0*/  @P2 LDG.E.EL R90, desc[UR6][R98.64] ;  /* 0x00000006625a2981 */ /* 0x000f22000c2e1900 */
[----:B-1----:R-:W-:-:S06]  /*50d0*/  CS2R R84, SRZ ;  /* 0x0000000000547805 */ /* 0x002fcc000001ff00 */
[----:B------:R-:W4:Y:S04]  /*50e0*/  @P2 LDG.E.EL R84, desc[UR6][R86.64] ;  /* 0x0000000656542981 */ /* 0x000f28000c2e1900 */
[----:B------:R-:W4:Y:S01]  /*50f0*/  @P2 LDG.E.EL R85, desc[UR6][R92.64] ;  /* 0x000000065c552981 */ /* 0x000f22000c2e1900 */
[----:B------:R-:W-:-:S04]  /*5100*/  IMAD.WIDE R94, R145, 0x4, R94 ;  /* 0x00000004915e7825 */ /* 0x000fc800078e025e */
[----:B------:R-:W-:-:S05]  /*5110*/  IMAD.WIDE R94, R174, 0x4, R94 ;  /* 0x00000004ae5e7825 */ /* 0x000fca00078e025e */
[----:B------:R0:W4:Y:S01]  /*5120*/  @P2 LDG.E.EL R117, desc[UR6][R94.64] ;  /* 0x000000065e752981 */ /* 0x000122000c2e1900 */
[----:B------:R-:W-:-:S04]  /*5130*/  LOP3.LUT R5, R5, 0xffffefff, RZ, 0xc0, !PT ;  /* 0xffffefff05057812 */ /* 0x000fc800078ec0ff */
[----:B------:R-:W-:Y:S02]  /*5140*/  @P0 LOP3.LUT R5, R5, 0x1000, RZ, 0xfc, !PT ;  /* 0x0000100005050812 */ /* 0x000fe400078efcff */
[----:B------:R-:W-:Y:S02]  /*5150*/  ISETP.GE.AND P0, PT, R71, 0x80, PT ;  /* 0x000000804700780c */ /* 0x000fe40003f06270 */
[----:B------:R-:W-:Y:S02]  /*5160*/  SEL R187, R187, RZ, P1 ;  /* 0x000000ffbbbb7207 */ /* 0x000fe40000800000 */
[----:B------:R-:W-:Y:S02]  /*5170*/  SEL R185, R185, RZ, P1 ;  /* 0x000000ffb9b97207 */ /* 0x000fe40000800000 */
[----:B------:R-:W-:Y:S02]  /*5180*/  SEL R186, R186, RZ, P1 ;  /* 0x000000ffbaba7207 */ /* 0x000fe40000800000 */
[----:B------:R-:W-:-:S02]  /*5190*/  SEL R180, R180, RZ, P1 ;  /* 0x000000ffb4b47207 */ /* 0x000fc40000800000 */
[----:B------:R-:W-:Y:S02]  /*51a0*/  SEL R183, R147, RZ, P1 ;  /* 0x000000ff93b77207 */ /* 0x000fe40000800000 */
[----:B------:R-:W-:Y:S02]  /*51b0*/  SEL R181, R146, RZ, P1 ;  /* 0x000000ff92b57207 */ /* 0x000fe40000800000 */
[----:B------:R-:W-:Y:S02]  /*51c0*/  SEL R179, R148, RZ, P1 ;  /* 0x000000ff94b37207 */ /* 0x000fe40000800000 */
[----:B------:R-:W-:Y:S02]  /*51d0*/  SEL R178, R150, RZ, P1 ;  /* 0x000000ff96b27207 */ /* 0x000fe40000800000 */
[----:B------:R-:W-:Y:S02]  /*51e0*/  SEL R167, R149, RZ, P1 ;  /* 0x000000ff95a77207 */ /* 0x000fe40000800000 */
[----:B------:R-:W-:-:S02]  /*51f0*/  SEL R166, R152, RZ, P1 ;  /* 0x000000ff98a67207 */ /* 0x000fc40000800000 */
[----:B------:R-:W-:Y:S02]  /*5200*/  SEL R64, R151, RZ, P1 ;  /* 0x000000ff97407207 */ /* 0x000fe40000800000 */
[----:B------:R-:W-:Y:S02]  /*5210*/  SEL R233, R124, RZ, P1 ;  /* 0x000000ff7ce97207 */ /* 0x000fe40000800000 */
[----:B------:R-:W-:Y:S02]  /*5220*/  LOP3.LUT P1, RZ, R5, 0x2000, RZ, 0xc0, !PT ;  /* 0x0000200005ff7812 */ /* 0x000fe4000782c0ff */
        /* <DEDUP_REMOVED lines=8> */
[----:B------:R-:W-:-:S02]  /*52b0*/  @P0 SEL R187, R72, R73, !P1 ;  /* 0x0000004948bb0207 */ /* 0x000fc40004800000 */
[----:B------:R-:W-:-:S04]  /*52c0*/  SEL R78, R78, RZ, P2 ;  /* 0x000000ff4e4e7207 */ /* 0x000fc80001000000 */
[----:B------:R-:W-:Y:S02]  /*52d0*/  @P0 SEL R186, R78, R157, !P1 ;  /* 0x0000009d4eba0207 */ /* 0x000fe40004800000 */
[----:B------:R-:W-:Y:S01]  /*52e0*/  SHF.L.U64.HI R54, R68, 0x2, R54 ;  /* 0x0000000244367819 */ /* 0x000fe20000010236 */
[----:B------:R-:W-:Y:S02]  /*52f0*/  IMAD.SHL.U32 R82, R48, 0x4, RZ ;  /* 0x0000000430527824 */ /* 0x000fe400078e00ff */
[C---:B------:R-:W-:Y:S01]  /*5300*/  IMAD.SHL.U32 R154, R56.reuse, 0x4, RZ ;  /* 0x00000004389a7824 */ /* 0x040fe200078e00ff */
[----:B------:R-:W-:Y:S02]  /*5310*/  SHF.L.U64.HI R57, R56, 0x2, R57 ;  /* 0x0000000238397819 */ /* 0x000fe40000010239 */
[----:B------:R-:W-:Y:S02]  /*5320*/  SEL R71, R176, RZ, P2 ;  /* 0x000000ffb0477207 */ /* 0x000fe40001000000 */
[----:B------:R-:W-:-:S02]  /*5330*/  SEL R74, R74, RZ, P2 ;  /* 0x000000ff4a4a7207 */ /* 0x000fc40001000000 */
[----:B------:R-:W-:Y:S02]  /*5340*/  @P0 SEL R180, R71, R164, !P1 ;  /* 0x000000a447b40207 */ /* 0x000fe40004800000 */
[----:B------:R-:W-:Y:S01]  /*5350*/  @P0 SEL R185, R74, R75, !P1 ;  /* 0x0000004b4ab90207 */ /* 0x000fe20004800000 */
[----:B------:R-:W-:Y:S01]  /*5360*/  STL [R1+0x24], R187 ;  /* 0x000024bb01007387 */ /* 0x000fe20000100800 */
[----:B------:R-:W-:-:S03]  /*5370*/  IMAD.SHL.U32 R74, R36, 0x4, RZ ;  /* 0x00000004244a7824 */ /* 0x000fc600078e00ff */
[----:B------:R-:W-:Y:S04]  /*5380*/  STL [R1+0x20], R185 ;  /* 0x000020b901007387 */ /* 0x000fe80000100800 */
[----:B------:R-:W-:Y:S01]  /*5390*/  STL [R1+0x1c], R186 ;  /* 0x00001cba01007387 */ /* 0x000fe20000100800 */
[----:B------:R-:W-:-:S03]  /*53a0*/  SHF.L.U64.HI R37, R36, 0x2, R37 ;  /* 0x0000000224257819 */ /* 0x000fc60000010225 */
[----:B------:R-:W-:Y:S01]  /*53b0*/  STL [R1+0x18], R180 ;  /* 0x000018b401007387 */ /* 0x000fe20000100800 */
[----:B------:R-:W-:Y:S01]  /*53c0*/  IMAD.SHL.U32 R148, R33, 0x4, RZ ;  /* 0x0000000421947824 */ /* 0x000fe200078e00ff */
[----:B------:R-:W-:Y:S01]  /*53d0*/  SEL R119, R119, RZ, P2 ;  /* 0x000000ff77777207 */ /* 0x000fe20001000000 */
[----:B------:R-:W-:Y:S01]  /*53e0*/  IMAD.SHL.U32 R140, R63, 0x4, RZ ;  /* 0x000000043f8c7824 */ /* 0x000fe200078e00ff */
[----:B------:R-:W-:Y:S02]  /*53f0*/  SEL R118, R118, RZ, P2 ;  /* 0x000000ff76767207 */ /* 0x000fe40001000000 */
[----:B------:R-:W-:Y:S02]  /*5400*/  @P0 SEL R66, R119, R110, !P1 ;  /* 0x0000006e77420207 */ /* 0x000fe40004800000 */
[----:B------:R-:W-:Y:S02]  /*5410*/  SHF.L.U64.HI R62, R63, 0x2, R62 ;  /* 0x000000023f3e7819 */ /* 0x000fe4000001023e */
[----:B------:R-:W-:Y:S01]  /*5420*/  @P0 SEL R67, R118, R111, !P1 ;  /* 0x0000006f76430207 */ /* 0x000fe20004800000 */
[C---:B0-----:R-:W-:Y:S01]  /*5430*/  IMAD.SHL.U32 R94, R61.reuse, 0x4, RZ ;  /* 0x000000043d5e7824 */ /* 0x041fe200078e00ff */
[----:B------:R-:W-:-:S02]  /*5440*/  SHF.L.U64.HI R60, R61, 0x2, R60 ;  /* 0x000000023d3c7819 */ /* 0x000fc4000001023c */
[----:B---3--:R-:W-:-:S04]  /*5450*/  SEL R76, R76, RZ, P2 ;  /* 0x000000ff4c4c7207 */ /* 0x008fc80001000000 */
[----:B------:R-:W-:Y:S02]  /*5460*/  @P0 SEL R178, R76, R105, !P1 ;  /* 0x000000694cb20207 */ /* 0x000fe40004800000 */
[----:B------:R-:W-:Y:S02]  /*5470*/  IADD3 R76, P3, R184, UR12, RZ ;  /* 0x0000000cb84c7c10 */ /* 0x000fe4000ff7e0ff */
[----:B-----5:R-:W-:Y:S02]  /*5480*/  SEL R77, R77, RZ, P2 ;  /* 0x000000ff4d4d7207 */ /* 0x020fe40001000000 */
[----:B--2---:R-:W-:Y:S02]  /*5490*/  SEL R72, R115, RZ, P2 ;  /* 0x000000ff73487207 */ /* 0x004fe40001000000 */
[----:B------:R-:W-:Y:S02]  /*54a0*/  @P0 SEL R167, R77, R106, !P1 ;  /* 0x0000006a4da70207 */ /* 0x000fe40004800000 */
[----:B------:R-:W-:-:S02]  /*54b0*/  @P0 SEL R181, R72, R103, !P1 ;  /* 0x0000006748b50207 */ /* 0x000fc40004800000 */
[----:B------:R-:W-:Y:S02]  /*54c0*/  IADD3.X R77, R70, UR13, RZ, P3, !PT ;  /* 0x0000000d464d7c10 */ /* 0x000fe40009ffe4ff */
[----:B----4-:R-:W-:Y:S02]  /*54d0*/  SEL R72, R91, RZ, P2 ;  /* 0x000000ff5b487207 */ /* 0x010fe40001000000 */
[----:B------:R-:W-:Y:S02]  /*54e0*/  IADD3 R156, P3, R156, UR14, RZ ;  /* 0x0000000e9c9c7c10 */ /* 0x000fe4000ff7e0ff */
[----:B------:R-:W-:Y:S01]  /*54f0*/  @P0 SEL R233, R72, R113, !P1 ;  /* 0x0000007148e90207 */ /* 0x000fe20004800000 */
[----:B------:R-:W-:Y:S01]  /*5500*/  IMAD.SHL.U32 R72, R68, 0x4, RZ ;  /* 0x0000000444487824 */ /* 0x000fe200078e00ff */
        /* <DEDUP_REMOVED lines=8> */
[----:B------:R-:W-:Y:S02]  /*5590*/  SEL R73, R116, RZ, P2 ;  /* 0x000000ff74497207 */ /* 0x000fe40001000000 */
[----:B------:R-:W-:Y:S02]  /*55a0*/  IADD3.X R125, R54, UR11, RZ, P3, !PT ;  /* 0x0000000b367d7c10 */ /* 0x000fe40009ffe4ff */
[----:B------:R-:W-:Y:S02]  /*55b0*/  IADD3 R72, P3, R72, UR12, RZ ;  /* 0x0000000c48487c10 */ /* 0x000fe4000ff7e0ff */
[----:B------:R-:W-:-:S02]  /*55c0*/  @P0 SEL R179, R73, R104, !P1 ;  /* 0x0000006849b30207 */ /* 0x000fc40004800000 */
[----:B------:R-:W-:Y:S02]  /*55d0*/  IADD3.X R73, R54, UR13, RZ, P3, !PT ;  /* 0x0000000d36497c10 */ /* 0x000fe40009ffe4ff */
[----:B------:R-:W-:Y:S02]  /*55e0*/  SHF.L.U64.HI R68, R48, 0x2, R49 ;  /* 0x0000000230447819 */ /* 0x000fe40000010231 */
        /* <DEDUP_REMOVED lines=18> */
[----:B------:R-:W-:Y:S02]  /*5710*/  SEL R84, R84, RZ, P2 ;  /* 0x000000ff54547207 */ /* 0x000fe40001000000 */
[----:B------:R-:W-:Y:S01]  /*5720*/  IADD3 R154, P3, R154, UR14, RZ ;  /* 0x0000000e9a9a7c10 */ /* 0x000fe2000ff7e0ff */
[----:B------:R0:W-:Y:S01]  /*5730*/  STL [R1+0x14], R183 ;  /* 0x000014b701007387 */ /* 0x0001e20000100800 */
[----:B------:R-:W-:Y:S02]  /*5740*/  @P0 SEL R166, R84, R107, !P1 ;  /* 0x0000006b54a60207 */ /* 0x000fe40004800000 */
[----:B------:R-:W-:Y:S01]  /*5750*/  IADD3.X R155, R57, UR15, RZ, P3, !PT ;  /* 0x0000000f399b7c10 */ /* 0x000fe20009ffe4ff */
[----:B------:R-:W-:Y:S01]  /*5760*/  STL [R1+0x10], R181 ;  /* 0x000010b501007387 */ /* 0x000fe20000100800 */
[----:B------:R-:W-:-:S03]  /*5770*/  IADD3 R168, P3, R74, UR4, RZ ;  /* 0x000000044aa87c10 */ /* 0x000fc6000ff7e0ff */
[----:B------:R-:W-:Y:S01]  /*5780*/  STL [R1+0xc], R179 ;  /* 0x00000cb301007387 */ /* 0x000fe20000100800 */
[----:B------:R-:W-:-:S03]  /*5790*/  IADD3.X R169, R37, UR5, RZ, P3, !PT ;  /* 0x0000000525a97c10 */ /* 0x000fc60009ffe4ff */
[----:B------:R-:W-:Y:S04]  /*57a0*/  STL [R1+0x8], R178 ;  /* 0x000008b201007387 */ /* 0x000fe80000100800 */
[----:B0-----:R-:W2:Y:S04]  /*57b0*/  LDL.LU R183, [R1+0x70] ;  /* 0x0000700001b77983 */ /* 0x001ea80000300800 */
[----:B------:R-:W-:Y:S04]  /*57c0*/  STL [R1+0x4], R167 ;  /* 0x000004a701007387 */ /* 0x000fe80000100800 */
[----:B------:R0:W-:Y:S02]  /*57d0*/  STL [R1], R166 ;  /* 0x000000a601007387 */ /* 0x0001e40000100800 */
[----:B0-----:R-:W-:-:S04]  /*57e0*/  IADD3 R166, P3, R74, UR8, RZ ;  /* 0x000000084aa67c10 */ /* 0x001fc8000ff7e0ff */
[----:B------:R-:W-:Y:S02]  /*57f0*/  IADD3.X R167, R37, UR9, RZ, P3, !PT ;  /* 0x0000000925a77c10 */ /* 0x000fe40009ffe4ff */
[----:B------:R-:W-:-:S04]  /*5800*/  IADD3 R164, P3, R74, UR10, RZ ;  /* 0x0000000a4aa47c10 */ /* 0x000fc8000ff7e0ff */
        /* <DEDUP_REMOVED lines=31> */
[----:B------:R-:W-:-:S04]  /*5a00*/  IADD3 R120, P3, R205, UR12, RZ ;  /* 0x0000000ccd787c10 */ /* 0x000fc8000ff7e0ff */
[----:B------:R-:W-:Y:S02]  /*5a10*/  IADD3.X R121, R59, UR13, RZ, P3, !PT ;  /* 0x0000000d3b797c10 */ /* 0x000fe40009ffe4ff */
[----:B------:R-:W-:Y:S02]  /*5a20*/  SHF.L.U64.HI R59, R51, 0x2, R50 ;  /* 0x00000002333b7819 */ /* 0x000fe40000010232 */
        /* <DEDUP_REMOVED lines=14> */
[----:B------:R-:W-:Y:S02]  /*5b10*/  IADD3 R142, P3, R136, UR10, RZ ;  /* 0x0000000a888e7c10 */ /* 0x000fe4000ff7e0ff */
[C---:B------:R-:W-:Y:S01]  /*5b20*/  SHF.L.U64.HI R47, R52.reuse, 0x2, R47 ;  /* 0x00000002342f7819 */ /* 0x040fe2000001022f */
        /* <DEDUP_REMOVED lines=14> */
[----:B------:R-:W-:Y:S02]  /*5c10*/  IADD3 R60, P3, R207, UR12, RZ ;  /* 0x0000000ccf3c7c10 */ /* 0x000fe4000ff7e0ff */
[----:B------:R-:W-:-:S02]  /*5c20*/  SEL R117, R117, RZ, P2 ;  /* 0x000000ff75757207 */ /* 0x000fc40001000000 */
[----:B------:R-:W-:Y:S02]  /*5c30*/  IADD3.X R61, R46, UR13, RZ, P3, !PT ;  /* 0x0000000d2e3d7c10 */ /* 0x000fe40009ffe4ff */
[----:B------:R-:W-:Y:S02]  /*5c40*/  IADD3 R116, P3, R45, UR4, RZ ;  /* 0x000000042d747c10 */ /* 0x000fe4000ff7e0ff */
[----:B------:R-:W-:Y:S02]  /*5c50*/  @P0 SEL R231, R117, R112, !P1 ;  /* 0x0000007075e70207 */ /* 0x000fe40004800000 */
        /* <DEDUP_REMOVED lines=36> */
[C---:B------:R-:W-:Y:S01]  /*5ea0*/  IMAD.SHL.U32 R42, R40.reuse, 0x4, RZ ;  /* 0x00000004282a7824 */ /* 0x040fe200078e00ff */
[----:B------:R-:W-:Y:S02]  /*5eb0*/  SHF.L.U64.HI R198, R40, 0x2, R198 ;  /* 0x0000000228c67819 */ /* 0x000fe400000102c6 */
[----:B------:R-:W-:Y:S02]  /*5ec0*/  IADD3.X R53, R197, UR11, RZ, P3, !PT ;  /* 0x0000000bc5357c10 */ /* 0x000fe40009ffe4ff */
[----:B------:R-:W-:Y:S02]  /*5ed0*/  IADD3 R104, P3, R41, UR12, RZ ;  /* 0x0000000c29687c10 */ /* 0x000fe4000ff7e0ff */
[----:B------:R-:W0:Y:S01]  /*5ee0*/  LDS.64 R40, [R10] ;  /* 0x000000000a287984 */ /* 0x000e220000000a00 */
[----:B------:R-:W-:Y:S01]  /*5ef0*/  ISETP.GE.AND P0, PT, R0, 0x80, PT ;  /* 0x000000800000780c */ /* 0x000fe20003f06270 */
[----:B------:R-:W-:Y:S01]  /*5f00*/  IMAD.MOV.U32 R244, RZ, RZ, RZ ;  /* 0x000000fffff47224 */ /* 0x000fe200078e00ff */
[----:B------:R-:W-:-:S11]  /*5f10*/  CS2R R242, SRZ ;  /* 0x0000000000f27805 */ /* 0x000fd6000001ff00 */
[----:B0-----:R0:W3:Y:S04]  /*5f20*/  @!P0 LDG.E.EL R244, desc[UR6][R40.64] ;  /* 0x0000000628f48981 */ /* 0x0010e8000c2e1900 */
[----:B0-----:R-:W0:Y:S04]  /*5f30*/  LDS.64 R40, [R30] ;  /* 0x000000001e287984 */ /* 0x001e280000000a00 */
[----:B0-----:R0:W4:Y:S04]  /*5f40*/  @!P0 LDG.E.EL R243, desc[UR6][R40.64] ;  /* 0x0000000628f38981 */ /* 0x001128000c2e1900 */
[----:B0-----:R-:W0:Y:S01]  /*5f50*/  LDS.64 R40, [R28] ;  /* 0x000000001c287984 */ /* 0x001e220000000a00 */
[----:B------:R-:W-:Y:S01]  /*5f60*/  CS2R R240, SRZ ;  /* 0x0000000000f07805 */ /* 0x000fe2000001ff00 */
[----:B------:R-:W-:-:S02]  /*5f70*/  IMAD.SHL.U32 R10, R214, 0x10, RZ ;  /* 0x00000010d60a7824 */ /* 0x000fc400078e00ff */
[----:B0-----:R0:W5:Y:S04]  /*5f80*/  @!P0 LDG.E.EL R242, desc[UR6][R40.64] ;  /* 0x0000000628f28981 */ /* 0x001168000c2e1900 */
[----:B0-----:R-:W0:Y:S01]  /*5f90*/  LDS.64 R40, [R17] ;  /* 0x0000000011287984 */ /* 0x001e220000000a00 */
[----:B------:R-:W-:Y:S01]  /*5fa0*/  LOP3.LUT R5, R5, 0xfffffdff, RZ, 0xc0, !PT ;  /* 0xfffffdff05057812 */ /* 0x000fe200078ec0ff */
[----:B------:R-:W-:-:S03]  /*5fb0*/  IMAD.SHL.U32 R175, R2, 0x10, RZ ;  /* 0x0000001002af7824 */ /* 0x000fc600078e00ff */
[----:B------:R-:W-:-:S04]  /*5fc0*/  @P1 LOP3.LUT R5, R5, 0x200, RZ, 0xfc, !PT ;  /* 0x0000020005051812 */ /* 0x000fc800078efcff */
[----:B------:R-:W-:Y:S01]  /*5fd0*/  LOP3.LUT P1, RZ, R5, 0x10, RZ, 0xc0, !PT ;  /* 0x0000001005ff7812 */ /* 0x000fe2000782c0ff */
[----:B------:R-:W-:Y:S01]  /*5fe0*/  VIADD R30, R175, 0xfffff800 ;  /* 0xfffff800af1e7836 */ /* 0x000fe20000000000 */
[----:B0-----:R0:W2:Y:S02]  /*5ff0*/  @!P0 LDG.E.EL R241, desc[UR6][R40.64] ;  /* 0x0000000628f18981 */ /* 0x0010a4000c2e1900 */
[----:B0-----:R-:W-:-:S04]  /*6000*/  IMAD.WIDE.U32 R40, R10, 0x4, R76 ;  /* 0x000000040a287825 */ /* 0x001fc800078e004c */
[----:B------:R-:W-:-:S05]  /*6010*/  IMAD.WIDE R40, R182, 0x4, R40 ;  /* 0x00000004b6287825 */ /* 0x000fca00078e0228 */
[----:B------:R0:W2:Y:S01]  /*6020*/  @!P0 LDG.E.EL R240, desc[UR6][R40.64] ;  /* 0x0000000628f08981 */ /* 0x0000a2000c2e1900 */
[----:B------:R-:W-:Y:S01]  /*6030*/  CS2R R76, SRZ ;  /* 0x00000000004c7805 */ /* 0x000fe2000001ff00 */
[----:B0-----:R-:W-:-:S04]  /*6040*/  IMAD.WIDE R40, R175, 0x4, R172 ;  /* 0x00000004af287825 */ /* 0x001fc800078e02ac */
[----:B------:R-:W-:-:S05]  /*6050*/  IMAD.WIDE R40, R25, 0x4, R40 ;  /* 0x0000000419287825 */ /* 0x000fca00078e0228 */
[----:B------:R0:W2:Y:S01]  /*6060*/  @P1 LDG.E.EL R77, desc[UR6][R40.64] ;  /* 0x00000006284d1981 */ /* 0x0000a2000c2e1900 */
[----:B------:R-:W-:Y:S01]  /*6070*/  CS2R R236, SRZ ;  /* 0x0000000000ec7805 */ /* 0x000fe2000001ff00 */
[----:B------:R-:W-:Y:S02]  /*6080*/  VIADD R17, R175, 0xfffff400 ;  /* 0xfffff400af117836 */ /* 0x000fe40000000000 */
[----:B0-----:R-:W-:-:S04]  /*6090*/  IMAD.WIDE R40, R30, 0x4, R170 ;  /* 0x000000041e287825 */ /* 0x001fc800078e02aa */
[----:B------:R-:W-:Y:S01]  /*60a0*/  IMAD.WIDE R40, R3, 0x4, R40 ;  /* 0x0000000403287825 */ /* 0x000fe200078e0228 */
[----:B------:R-:W-:-:S04]  /*60b0*/  IADD3.X R105, R197, UR13, RZ, P3, !PT ;  /* 0x0000000dc5697c10 */ /* 0x000fc80009ffe4ff */
[----:B------:R0:W2:Y:S01]  /*60c0*/  @P2 LDG.E.EL R237, desc[UR6][R40.64] ;  /* 0x0000000628ed2981 */ /* 0x0000a2000c2e1900 */
[----:B------:R-:W-:Y:S01]  /*60d0*/  IADD3 R44, P3, R42, UR4, RZ ;  /* 0x000000042a2c7c10 */ /* 0x000fe2000ff7e0ff */
[----:B------:R-:W-:Y:S02]  /*60e0*/  IMAD.MOV.U32 R181, RZ, RZ, RZ ;  /* 0x000000ffffb57224 */ /* 0x000fe400078e00ff */
[----:B0-----:R-:W-:Y:S01]  /*60f0*/  IMAD.WIDE R40, R17, 0x4, R124 ;  /* 0x0000000411287825 */ /* 0x001fe200078e027c */
[----:B------:R-:W-:Y:S02]  /*6100*/  IADD3.X R45, R198, UR5, RZ, P3, !PT ;  /* 0x00000005c62d7c10 */ /* 0x000fe40009ffe4ff */
[----:B------:R-:W-:Y:S01]  /*6110*/  IADD3 R100, P3, R42, UR8, RZ ;  /* 0x000000082a647c10 */ /* 0x000fe2000ff7e0ff */
[----:B------:R-:W-:Y:S02]  /*6120*/  IMAD.SHL.U32 R171, R13, 0x10, RZ ;  /* 0x000000100dab7824 */ /* 0x000fe400078e00ff */
[----:B------:R-:W-:Y:S01]  /*6130*/  IMAD.WIDE R40, R3, 0x4, R40 ;  /* 0x0000000403287825 */ /* 0x000fe200078e0228 */
[----:B------:R-:W-:-:S02]  /*6140*/  IADD3.X R101, R198, UR9, RZ, P3, !PT ;  /* 0x00000009c6657c10 */ /* 0x000fc40009ffe4ff */
[----:B------:R-:W-:Y:S02]  /*6150*/  IADD3 R124, P3, R42, UR10, RZ ;  /* 0x0000000a2a7c7c10 */ /* 0x000fe4000ff7e0ff */
[----:B------:R0:W2:Y:S01]  /*6160*/  @P4 LDG.E.EL R181, desc[UR6][R40.64] ;  /* 0x0000000628b54981 */ /* 0x0000a2000c2e1900 */
[----:B------:R-:W-:Y:S01]  /*6170*/  IMAD.MOV.U32 R238, RZ, RZ, RZ ;  /* 0x000000ffffee7224 */ /* 0x000fe200078e00ff */
[----:B------:R-:W-:Y:S02]  /*6180*/  IADD3.X R125, R198, UR11, RZ, P3, !PT ;  /* 0x0000000bc67d7c10 */ /* 0x000fe40009ffe4ff */
[----:B------:R-:W-:Y:S01]  /*6190*/  IADD3 R42, P3, R42, UR12, RZ ;  /* 0x0000000c2a2a7c10 */ /* 0x000fe2000ff7e0ff */
[----:B0-----:R-:W-:-:S03]  /*61a0*/  IMAD.WIDE.U32 R40, R171, 0x4, R72 ;  /* 0x00000004ab287825 */ /* 0x001fc600078e0048 */
[----:B------:R-:W-:Y:S01]  /*61b0*/  IADD3.X R43, R198, UR13, RZ, P3, !PT ;  /* 0x0000000dc62b7c10 */ /* 0x000fe20009ffe4ff */
[----:B------:R-:W-:Y:S02]  /*61c0*/  IMAD.SHL.U32 R78, R24, 0x10, RZ ;  /* 0x00000010184e7824 */ /* 0x000fe400078e00ff */
[----:B------:R-:W-:Y:S01]  /*61d0*/  IMAD.WIDE R40, R182, 0x4, R40 ;  /* 0x00000004b6287825 */ /* 0x000fe200078e0228 */
[----:B------:R-:W-:-:S04]  /*61e0*/  LOP3.LUT P3, RZ, R5, 0x8, RZ, 0xc0, !PT ;  /* 0x0000000805ff7812 */ /* 0x000fc8000786c0ff */
[----:B------:R0:W2:Y:S01]  /*61f0*/  @!P0 LDG.E.EL R238, desc[UR6][R40.64] ;  /* 0x0000000628ee8981 */ /* 0x0000a2000c2e1900 */
[----:B------:R-:W-:Y:S02]  /*6200*/  IMAD.MOV.U32 R73, RZ, RZ, RZ ;  /* 0x000000ffff497224 */ /* 0x000fe400078e00ff */
[----:B0-----:R-:W-:-:S04]  /*6210*/  IMAD.WIDE R40, R78, 0x4, R168 ;  /* 0x000000044e287825 */ /* 0x001fc800078e02a8 */
[----:B------:R-:W-:Y:S02]  /*6220*/  VIADD R28, R78, 0xfffff800 ;  /* 0xfffff8004e1c7836 */ /* 0x000fe40000000000 */
[----:B------:R-:W-:-:S05]  /*6230*/  IMAD.WIDE R40, R25, 0x4, R40 ;  /* 0x0000000419287825 */ /* 0x000fca00078e0228 */
[----:B------:R0:W2:Y:S01]  /*6240*/  @P3 LDG.E.EL R73, desc[UR6][R40.64] ;  /* 0x0000000628493981 */ /* 0x0000a2000c2e1900 */
[----:B------:R-:W-:Y:S02]  /*6250*/  VIADD R13, R78, 0xfffff400 ;  /* 0xfffff4004e0d7836 */ /* 0x000fe40000000000 */
[----:B0-----:R-:W-:-:S04]  /*6260*/  IMAD.WIDE R40, R28, 0x4, R166 ;  /* 0x000000041c287825 */ /* 0x001fc800078e02a6 */
[----:B------:R-:W-:-:S05]  /*6270*/  IMAD.WIDE R40, R3, 0x4, R40 ;  /* 0x0000000403287825 */ /* 0x000fca00078e0228 */
[----:B------:R0:W2:Y:S01]  /*6280*/  @P2 LDG.E.EL R236, desc[UR6][R40.64] ;  /* 0x0000000628ec2981 */ /* 0x0000a2000c2e1900 */
[----:B------:R-:W-:Y:S02]  /*6290*/  IMAD.MOV.U32 R180, RZ, RZ, RZ ;  /* 0x000000ffffb47224 */ /* 0x000fe400078e00ff */
[----:B------:R-:W-:Y:S02]  /*62a0*/  IMAD.SHL.U32 R72, R23, 0x4, RZ ;  /* 0x0000000417487824 */ /* 0x000fe400078e00ff */
[----:B0-----:R-:W-:-:S04]  /*62b0*/  IMAD.WIDE R40, R13, 0x4, R164 ;  /* 0x000000040d287825 */ /* 0x001fc800078e02a4 */
[----:B------:R-:W-:Y:S01]  /*62c0*/  IMAD.WIDE R40, R3, 0x4, R40 ;  /* 0x0000000403287825 */ /* 0x000fe200078e0228 */
[----:B------:R-:W-:-:S03]  /*62d0*/  SHF.L.U64.HI R200, R23, 0x2, R200 ;  /* 0x0000000217c87819 */ /* 0x000fc600000102c8 */
[----:B------:R-:W-:Y:S01]  /*62e0*/  IMAD.SHL.U32 R166, R79, 0x10, RZ ;  /* 0x000000104fa67824 */ /* 0x000fe200078e00ff */
[----:B------:R0:W2:Y:S01]  /*62f0*/  @P5 LDG.E.EL R180, desc[UR6][R40.64] ;  /* 0x0000000628b45981 */ /* 0x0000a2000c2e1900 */
[----:B------:R-:W-:Y:S02]  /*6300*/  IMAD.SHL.U32 R164, R11, 0x10, RZ ;  /* 0x000000100ba47824 */ /* 0x000fe400078e00ff */
[----:B------:R-:W-:Y:S01]  /*6310*/  VIADD R11, R166, 0xfffff400 ;  /* 0xfffff400a60b7836 */ /* 0x000fe20000000000 */
[----:B0-----:R-:W-:Y:S01]  /*6320*/  IADD3 R40, P3, R72, UR12, RZ ;  /* 0x0000000c48287c10 */ /* 0x001fe2000ff7e0ff */
[----:B------:R-:W-:-:S03]  /*6330*/  IMAD.WIDE.U32 R74, R164, 0x4, R74 ;  /* 0x00000004a44a7825 */ /* 0x000fc600078e004a */
[----:B------:R-:W-:Y:S02]  /*6340*/  IADD3.X R41, R200, UR13, RZ, P3, !PT ;  /* 0x0000000dc8297c10 */ /* 0x000fe40009ffe4ff */
[----:B------:R-:W-:Y:S01]  /*6350*/  ISETP.GE.AND P3, PT, R0, 0x80, PT ;  /* 0x000000800000780c */ /* 0x000fe20003f66270 */
[----:B------:R-:W-:Y:S01]  /*6360*/  IMAD.WIDE R106, R11, 0x4, R106 ;  /* 0x000000040b6a7825 */ /* 0x000fe200078e026a */
[----:B------:R-:W-:-:S03]  /*6370*/  CS2R R228, SRZ ;  /* 0x0000000000e47805 */ /* 0x000fc6000001ff00 */
[----:B------:R-:W-:Y:S02]  /*6380*/  IMAD.MOV.U32 R234, RZ, RZ, RZ ;  /* 0x000000ffffea7224 */ /* 0x000fe400078e00ff */
[----:B------:R-:W-:-:S04]  /*6390*/  IMAD.WIDE R74, R182, 0x4, R74 ;  /* 0x00000004b64a7825 */ /* 0x000fc800078e024a */
[----:B------:R-:W-:Y:S02]  /*63a0*/  IMAD.WIDE R106, R3, 0x4, R106 ;  /* 0x00000004036a7825 */ /* 0x000fe400078e026a */
[----:B------:R-:W2:Y:S04]  /*63b0*/  @!P3 LDG.E.EL R234, desc[UR6][R74.64] ;  /* 0x000000064aeab981 */ /* 0x000ea8000c2e1900 */
[----:B------:R0:W2:Y:S01]  /*63c0*/  @P6 LDG.E.EL R229, desc[UR6][R106.64] ;  /* 0x000000066ae56981 */ /* 0x0000a2000c2e1900 */
[----:B------:R-:W-:Y:S01]  /*63d0*/  IMAD.SHL.U32 R39, R39, 0x10, RZ ;  /* 0x0000001027277824 */ /* 0x000fe200078e00ff */
[----:B0-----:R-:W-:-:S03]  /*63e0*/  IADD3 R106, P3, R72, UR4, RZ ;  /* 0x00000004486a7c10 */ /* 0x001fc6000ff7e0ff */
[----:B------:R-:W-:Y:S01]  /*63f0*/  IMAD.WIDE.U32 R94, R39, 0x4, R94 ;  /* 0x00000004275e7825 */ /* 0x000fe200078e005e */
[----:B------:R-:W-:Y:S02]  /*6400*/  IADD3.X R107, R200, UR5, RZ, P3, !PT ;  /* 0x00000005c86b7c10 */ /* 0x000fe40009ffe4ff */
[----:B------:R-:W-:Y:S01]  /*6410*/  ISETP.GE.AND P3, PT, R0, 0x80, PT ;  /* 0x000000800000780c */ /* 0x000fe20003f66270 */
[----:B------:R-:W-:Y:S02]  /*6420*/  IMAD.MOV.U32 R230, RZ, RZ, RZ ;  /* 0x000000ffffe67224 */ /* 0x000fe400078e00ff */
[----:B------:R-:W-:-:S10]  /*6430*/  IMAD.WIDE R94, R182, 0x4, R94 ;  /* 0x00000004b65e7825 */ /* 0x000fd400078e025e */
[----:B------:R0:W2:Y:S02]  /*6440*/  @!P3 LDG.E.EL R230, desc[UR6][R94.64] ;  /* 0x000000065ee6b981 */ /* 0x0000a4000c2e1900 */
[----:B0-----:R-:W-:-:S04]  /*6450*/  IMAD.WIDE.U32 R94, R10, 0x4, R120 ;  /* 0x000000040a5e7825 */ /* 0x001fc800078e0078 */
[----:B------:R-:W-:-:S04]  /*6460*/  IMAD.WIDE R94, R182, 0x4, R94 ;  /* 0x00000004b65e7825 */ /* 0x000fc800078e025e */
[----:B------:R-:W-:Y:S01]  /*6470*/  IMAD.WIDE R50, R30, 0x4, R50 ;  /* 0x000000041e327825 */ /* 0x000fe200078e0232 */
[----:B------:R0:W2:Y:S01]  /*6480*/  @!P3 LDG.E.EL R228, desc[UR6][R94.64] ;  /* 0x000000065ee4b981 */ /* 0x0000a2000c2e1900 */
[----:B------:R-:W-:Y:S02]  /*6490*/  IADD3 R120, P3, R72, UR8, RZ ;  /* 0x0000000848787c10 */ /* 0x000fe4000ff7e0ff */
[----:B------:R-:W-:Y:S02]  /*64a0*/  CS2R R226, SRZ ;  /* 0x0000000000e27805 */ /* 0x000fe4000001ff00 */
[C---:B------:R-:W-:Y:S01]  /*64b0*/  SHF.L.U64.HI R202, R21.reuse, 0x2, R202 ;  /* 0x0000000215ca7819 */ /* 0x040fe200000102ca */
[----:B------:R-:W-:Y:S01]  /*64c0*/  IMAD.SHL.U32 R21, R21, 0x4, RZ ;  /* 0x0000000415157824 */ /* 0x000fe200078e00ff */
[----:B------:R-:W-:Y:S01]  /*64d0*/  IADD3.X R121, R200, UR9, RZ, P3, !PT ;  /* 0x00000009c8797c10 */ /* 0x000fe20009ffe4ff */
[----:B------:R-:W-:Y:S01]  /*64e0*/  IMAD.WIDE R50, R3, 0x4, R50 ;  /* 0x0000000403327825 */ /* 0x000fe200078e0232 */
[----:B0-----:R-:W-:-:S04]  /*64f0*/  IADD3 R94, P3, R72, UR10, RZ ;  /* 0x0000000a485e7c10 */ /* 0x001fc8000ff7e0ff */
[----:B------:R0:W2:Y:S01]  /*6500*/  @P2 LDG.E.EL R227, desc[UR6][R50.64] ;  /* 0x0000000632e32981 */ /* 0x0000a2000c2e1900 */
[----:B------:R-:W-:Y:S02]  /*6510*/  IADD3.X R95, R200, UR11, RZ, P3, !PT ;  /* 0x0000000bc85f7c10 */ /* 0x000fe40009ffe4ff */
[----:B0-----:R-:W-:Y:S01]  /*6520*/  IADD3 R50, P3, R21, UR4, RZ ;  /* 0x0000000415327c10 */ /* 0x001fe2000ff7e0ff */
[----:B------:R-:W-:-:S03]  /*6530*/  IMAD.WIDE.U32 R88, R171, 0x4, R88 ;  /* 0x00000004ab587825 */ /* 0x000fc600078e0058 */
[----:B------:R-:W-:Y:S02]  /*6540*/  IADD3.X R51, R202, UR5, RZ, P3, !PT ;  /* 0x00000005ca337c10 */ /* 0x000fe40009ffe4ff */
[----:B------:R-:W-:Y:S01]  /*6550*/  ISETP.GE.AND P3, PT, R0, 0x80, PT ;  /* 0x000000800000780c */ /* 0x000fe20003f66270 */
[----:B------:R-:W-:-:S04]  /*6560*/  IMAD.WIDE R88, R182, 0x4, R88 ;  /* 0x00000004b6587825 */ /* 0x000fc800078e0258 */
[----:B------:R-:W-:Y:S01]  /*6570*/  IMAD.WIDE R142, R13, 0x4, R142 ;  /* 0x000000040d8e7825 */ /* 0x000fe200078e028e */
[----:B------:R-:W-:-:S07]  /*6580*/  LOP3.LUT P0, RZ, R5, 0x1000, RZ, 0xc0, !PT ;  /* 0x0000100005ff7812 */ /* 0x000fce000780c0ff */
[----:B------:R0:W3:Y:S01]  /*6590*/  @!P3 LDG.E.EL R226, desc[UR6][R88.64] ;  /* 0x0000000658e2b981 */ /* 0x0000e2000c2e1900 */
[----:B------:R-:W-:-:S04]  /*65a0*/  IMAD.WIDE R142, R3, 0x4, R142 ;  /* 0x00000004038e7825 */ /* 0x000fc800078e028e */
[----:B------:R-:W-:Y:S01]  /*65b0*/  IMAD.WIDE R158, R175, 0x4, R158 ;  /* 0x00000004af9e7825 */ /* 0x000fe200078e029e */
[----:B------:R-:W3:Y:S01]  /*65c0*/  @P5 LDG.E.EL R76, desc[UR6][R142.64] ;  /* 0x000000068e4c5981 */ /* 0x000ee2000c2e1900 */
[----:B0-----:R-:W-:Y:S02]  /*65d0*/  IADD3 R88, P3, R21, UR8, RZ ;  /* 0x0000000815587c10 */ /* 0x001fe4000ff7e0ff */
[----:B------:R-:W-:Y:S02]  /*65e0*/  IMAD.WIDE R150, R78, 0x4, R150 ;  /* 0x000000044e967825 */ /* 0x000fe400078e0296 */
[----:B------:R-:W-:Y:S02]  /*65f0*/  IADD3.X R89, R202, UR9, RZ, P3, !PT ;  /* 0x00000009ca597c10 */ /* 0x000fe40009ffe4ff */
[C---:B------:R-:W-:Y:S02]  /*6600*/  LOP3.LUT P3, RZ, R5.reuse, 0x8, RZ, 0xc0, !PT ;  /* 0x0000000805ff7812 */ /* 0x040fe4000786c0ff */
[----:B------:R-:W-:-:S02]  /*6610*/  LOP3.LUT R5, R5, 0xfffff7ff, RZ, 0xc0, !PT ;  /* 0xfffff7ff05057812 */ /* 0x000fc400078ec0ff */
[----:B------:R-:W-:Y:S01]  /*6620*/  CS2R R74, SRZ ;  /* 0x00000000004a7805 */ /* 0x000fe2000001ff00 */
[----:B------:R-:W-:Y:S01]  /*6630*/  IMAD.MOV.U32 R72, RZ, RZ, RZ ;  /* 0x000000ffff487224 */ /* 0x000fe200078e00ff */
[----:B------:R-:W-:Y:S01]  /*6640*/  @P5 LOP3.LUT R5, R5, 0x800, RZ, 0xfc, !PT ;  /* 0x0000080005055812 */ /* 0x000fe200078efcff */
[----:B------:R-:W-:Y:S01]  /*6650*/  IMAD.WIDE R146, R28, 0x4, R146 ;  /* 0x000000041c927825 */ /* 0x000fe200078e0292 */
[----:B------:R-:W-:-:S03]  /*6660*/  ISETP.GE.AND P5, PT, R0, 0x80, PT ;  /* 0x000000800000780c */ /* 0x000fc60003fa6270 */
[----:B------:R-:W-:-:S04]  /*6670*/  IMAD.WIDE R158, R25, 0x4, R158 ;  /* 0x00000004199e7825 */ /* 0x000fc800078e029e */
[----:B------:R-:W-:Y:S01]  /*6680*/  IMAD.WIDE R150, R25, 0x4, R150 ;  /* 0x0000000419967825 */ /* 0x000fe200078e0296 */
[----:B------:R-:W-:Y:S01]  /*6690*/  CS2R R224, SRZ ;  /* 0x0000000000e07805 */ /* 0x000fe2000001ff00 */
[----:B------:R0:W3:Y:S02]  /*66a0*/  @P1 LDG.E.EL R74, desc[UR6][R158.64] ;  /* 0x000000069e4a1981 */ /* 0x0000e4000c2e1900 */
[----:B------:R-:W-:Y:S02]  /*66b0*/  IMAD.WIDE.U32 R136, R164, 0x4, R136 ;  /* 0x00000004a4887825 */ /* 0x000fe400078e0088 */
[----:B------:R-:W3:Y:S02]  /*66c0*/  @P3 LDG.E.EL R72, desc[UR6][R150.64] ;  /* 0x0000000696483981 */ /* 0x000ee4000c2e1900 */
[----:B------:R-:W-:Y:S01]  /*66d0*/  IMAD.WIDE R146, R3, 0x4, R146 ;  /* 0x0000000403927825 */ /* 0x000fe200078e0292 */
[----:B0-----:R-:W-:-:S03]  /*66e0*/  IADD3 R158, P3, R21, UR10, RZ ;  /* 0x0000000a159e7c10 */ /* 0x001fc6000ff7e0ff */
[----:B------:R-:W-:Y:S01]  /*66f0*/  IMAD.WIDE R136, R182, 0x4, R136 ;  /* 0x00000004b6887825 */ /* 0x000fe200078e0288 */
[----:B------:R0:W3:Y:S03]  /*6700*/  @P2 LDG.E.EL R225, desc[UR6][R146.64] ;  /* 0x0000000692e12981 */ /* 0x0000e6000c2e1900 */
[----:B------:R-:W-:Y:S01]  /*6710*/  IMAD.WIDE R68, R166, 0x4, R68 ;  /* 0x00000004a6447825 */ /* 0x000fe200078e0244 */
[----:B------:R-:W-:Y:S01]  /*6720*/  IADD3.X R159, R202, UR11, RZ, P3, !PT ;  /* 0x0000000bca9f7c10 */ /* 0x000fe20009ffe4ff */
[----:B------:R1:W3:Y:S02]  /*6730*/  @!P5 LDG.E.EL R224, desc[UR6][R136.64] ;  /* 0x0000000688e0d981 */ /* 0x0002e4000c2e1900 */
[----:B------:R-:W-:Y:S02]  /*6740*/  IMAD.SHL.U32 R142, R20, 0x4, RZ ;  /* 0x00000004148e7824 */ /* 0x000fe400078e00ff */
[----:B------:R-:W-:Y:S01]  /*6750*/  IMAD.WIDE R118, R11, 0x4, R118 ;  /* 0x000000040b767825 */ /* 0x000fe200078e0276 */
[----:B0-----:R-:W-:-:S02]  /*6760*/  IADD3 R146, P3, R21, UR14, RZ ;  /* 0x0000000e15927c10 */ /* 0x001fc4000ff7e0ff */
[----:B------:R-:W-:Y:S01]  /*6770*/  SHF.L.U64.HI R203, R20, 0x2, R203 ;  /* 0x0000000214cb7819 */ /* 0x000fe200000102cb */
[----:B-1----:R-:W-:Y:S01]  /*6780*/  IMAD.WIDE R136, R25, 0x4, R68 ;  /* 0x0000000419887825 */ /* 0x002fe200078e0244 */
[----:B------:R-:W-:Y:S02]  /*6790*/  CS2R R68, SRZ ;  /* 0x0000000000447805 */ /* 0x000fe4000001ff00 */
[----:B------:R-:W-:Y:S02]  /*67a0*/  IADD3.X R147, R202, UR15, RZ, P3, !PT ;  /* 0x0000000fca937c10 */ /* 0x000fe40009ffe4ff */
[----:B------:R-:W-:Y:S02]  /*67b0*/  CS2R R222, SRZ ;  /* 0x0000000000de7805 */ /* 0x000fe4000001ff00 */
[----:B------:R-:W-:Y:S01]  /*67c0*/  IADD3 R20, P3, R142, UR18, RZ ;  /* 0x000000128e147c10 */ /* 0x000fe2000ff7e0ff */
[----:B------:R-:W-:Y:S01]  /*67d0*/  IMAD.WIDE R118, R3, 0x4, R118 ;  /* 0x0000000403767825 */ /* 0x000fe200078e0276 */
[----:B------:R0:W3:Y:S02]  /*67e0*/  @P0 LDG.E.EL R69, desc[UR6][R136.64] ;  /* 0x0000000688450981 */ /* 0x0000e4000c2e1900 */
[----:B------:R-:W-:Y:S01]  /*67f0*/  IADD3.X R21, R203, UR19, RZ, P3, !PT ;  /* 0x00000013cb157c10 */ /* 0x000fe20009ffe4ff */
[----:B------:R-:W-:Y:S01]  /*6800*/  VIADD R23, R166, 0xfffff800 ;  /* 0xfffff800a6177836 */ /* 0x000fe20000000000 */
[----:B------:R1:W3:Y:S01]  /*6810*/  @P6 LDG.E.EL R222, desc[UR6][R118.64] ;  /* 0x0000000676de6981 */ /* 0x0002e2000c2e1900 */
[----:B0-----:R-:W-:Y:S01]  /*6820*/  IADD3 R136, P3, R142, UR20, RZ ;  /* 0x000000148e887c10 */ /* 0x001fe2000ff7e0ff */
[----:B-1----:R-:W-:-:S03]  /*6830*/  IMAD.WIDE.U32 R118, R39, 0x4, R122 ;  /* 0x0000000427767825 */ /* 0x002fc600078e007a */
[----:B------:R-:W-:Y:S02]  /*6840*/  IADD3.X R137, R203, UR21, RZ, P3, !PT ;  /* 0x00000015cb897c10 */ /* 0x000fe40009ffe4ff */
[----:B------:R-:W-:Y:S01]  /*6850*/  IADD3 R122, P3, R142, UR16, RZ ;  /* 0x000000108e7a7c10 */ /* 0x000fe2000ff7e0ff */
[----:B------:R-:W-:Y:S01]  /*6860*/  IMAD.WIDE R128, R23, 0x4, R128 ;  /* 0x0000000417807825 */ /* 0x000fe200078e0280 */
[----:B------:R-:W-:Y:S02]  /*6870*/  CS2R R220, SRZ ;  /* 0x0000000000dc7805 */ /* 0x000fe4000001ff00 */
[----:B------:R-:W-:Y:S01]  /*6880*/  IADD3.X R123, R203, UR17, RZ, P3, !PT ;  /* 0x00000011cb7b7c10 */ /* 0x000fe20009ffe4ff */
[----:B------:R-:W-:Y:S01]  /*6890*/  IMAD.WIDE R118, R182, 0x4, R118 ;  /* 0x00000004b6767825 */ /* 0x000fe200078e0276 */
[----:B------:R-:W-:-:S03]  /*68a0*/  IADD3 R142, P3, R142, UR14, RZ ;  /* 0x0000000e8e8e7c10 */ /* 0x000fc6000ff7e0ff */
[----:B------:R-:W-:Y:S01]  /*68b0*/  IMAD.WIDE R128, R3, 0x4, R128 ;  /* 0x0000000403807825 */ /* 0x000fe200078e0280 */
[----:B------:R0:W3:Y:S01]  /*68c0*/  @!P5 LDG.E.EL R221, desc[UR6][R118.64] ;  /* 0x0000000676ddd981 */ /* 0x0000e2000c2e1900 */
[----:B------:R-:W-:-:S03]  /*68d0*/  IADD3.X R143, R203, UR15, RZ, P3, !PT ;  /* 0x0000000fcb8f7c10 */ /* 0x000fc60009ffe4ff */
[----:B------:R1:W3:Y:S01]  /*68e0*/  @P2 LDG.E.EL R223, desc[UR6][R128.64] ;  /* 0x0000000680df2981 */ /* 0x0002e2000c2e1900 */
[----:B0-----:R-:W-:-:S04]  /*68f0*/  IADD3 R118, P3, R211, UR14, RZ ;  /* 0x0000000ed3767c10 */ /* 0x001fc8000ff7e0ff */
[----:B------:R-:W-:Y:S02]  /*6900*/  IADD3.X R119, R38, UR15, RZ, P3, !PT ;  /* 0x0000000f26777c10 */ /* 0x000fe40009ffe4ff */
[----:B-1----:R-:W-:Y:S01]  /*6910*/  IADD3 R128, P3, R212, UR14, RZ ;  /* 0x0000000ed4807c10 */ /* 0x002fe2000ff7e0ff */
[C---:B------:R-:W-:Y:S01]  /*6920*/  IMAD.SHL.U32 R38, R34.reuse, 0x4, RZ ;  /* 0x0000000422267824 */ /* 0x040fe200078e00ff */
[----:B------:R-:W-:Y:S02]  /*6930*/  SHF.L.U64.HI R204, R34, 0x2, R204 ;  /* 0x0000000222cc7819 */ /* 0x000fe400000102cc */
[----:B------:R-:W-:Y:S01]  /*6940*/  IADD3.X R129, R35, UR15, RZ, P3, !PT ;  /* 0x0000000f23817c10 */ /* 0x000fe20009ffe4ff */
[----:B------:R-:W-:Y:S01]  /*6950*/  IMAD.WIDE R34, R30, 0x4, R112 ;  /* 0x000000041e227825 */ /* 0x000fe200078e0270 */
[----:B------:R-:W-:-:S03]  /*6960*/  CS2R R218, SRZ ;  /* 0x0000000000da7805 */ /* 0x000fc6000001ff00 */
[----:B------:R-:W-:-:S04]  /*6970*/  IMAD.WIDE.U32 R60, R10, 0x4, R60 ;  /* 0x000000040a3c7825 */ /* 0x000fc800078e003c */
[----:B------:R-:W-:-:S04]  /*6980*/  IMAD.WIDE R34, R3, 0x4, R34 ;  /* 0x0000000403227825 */ /* 0x000fc800078e0222 */
[----:B------:R-:W-:Y:S01]  /*6990*/  IMAD.WIDE R60, R182, 0x4, R60 ;  /* 0x00000004b63c7825 */ /* 0x000fe200078e023c */
[----:B------:R0:W3:Y:S03]  /*69a0*/  @P2 LDG.E.EL R219, desc[UR6][R34.64] ;  /* 0x0000000622db2981 */ /* 0x0000e6000c2e1900 */
[----:B------:R-:W-:Y:S01]  /*69b0*/  IMAD.WIDE R116, R175, 0x4, R116 ;  /* 0x00000004af747825 */ /* 0x000fe200078e0274 */
[----:B------:R1:W3:Y:S01]  /*69c0*/  @!P5 LDG.E.EL R220, desc[UR6][R60.64] ;  /* 0x000000063cdcd981 */ /* 0x0002e2000c2e1900 */
[----:B------:R-:W-:Y:S02]  /*69d0*/  CS2R R168, SRZ ;  /* 0x0000000000a87805 */ /* 0x000fe4000001ff00 */
[----:B0-----:R-:W-:Y:S01]  /*69e0*/  IMAD.WIDE R34, R17, 0x4, R114 ;  /* 0x0000000411227825 */ /* 0x001fe200078e0272 */
[----:B-1----:R-:W-:-:S03]  /*69f0*/  CS2R R60, SRZ ;  /* 0x00000000003c7805 */ /* 0x002fc6000001ff00 */
[----:B------:R-:W-:-:S04]  /*6a00*/  IMAD.WIDE R116, R25, 0x4, R116 ;  /* 0x0000000419747825 */ /* 0x000fc800078e0274 */
[----:B------:R-:W-:Y:S01]  /*6a10*/  IMAD.WIDE R34, R3, 0x4, R34 ;  /* 0x0000000403227825 */ /* 0x000fe200078e0222 */
[----:B------:R0:W3:Y:S04]  /*6a20*/  @P1 LDG.E.EL R60, desc[UR6][R116.64] ;  /* 0x00000006743c1981 */ /* 0x0000e8000c2e1900 */
[----:B------:R1:W3:Y:S01]  /*6a30*/  @P4 LDG.E.EL R169, desc[UR6][R34.64] ;  /* 0x0000000622a94981 */ /* 0x0002e2000c2e1900 */
[----:B0-----:R-:W-:Y:S01]  /*6a40*/  IADD3 R116, P3, R38, UR18, RZ ;  /* 0x0000001226747c10 */ /* 0x001fe2000ff7e0ff */
[----:B-1----:R-:W-:-:S03]  /*6a50*/  IMAD.WIDE.U32 R34, R171, 0x4, R70 ;  /* 0x00000004ab227825 */ /* 0x002fc600078e0046 */
[----:B------:R-:W-:Y:S02]  /*6a60*/  IADD3.X R117, R204, UR19, RZ, P3, !PT ;  /* 0x00000013cc757c10 */ /* 0x000fe40009ffe4ff */
[----:B------:R-:W-:Y:S01]  /*6a70*/  IADD3 R114, P3, R38, UR20, RZ ;  /* 0x0000001426727c10 */ /* 0x000fe2000ff7e0ff */
[----:B------:R-:W-:-:S03]  /*6a80*/  IMAD.WIDE R34, R182, 0x4, R34 ;  /* 0x00000004b6227825 */ /* 0x000fc600078e0222 */
[----:B------:R-:W-:Y:S02]  /*6a90*/  IADD3.X R115, R204, UR21, RZ, P3, !PT ;  /* 0x00000015cc737c10 */ /* 0x000fe40009ffe4ff */
[----:B------:R-:W-:Y:S01]  /*6aa0*/  LOP3.LUT P3, RZ, R5, 0x8, RZ, 0xc0, !PT ;  /* 0x0000000805ff7812 */ /* 0x000fe2000786c0ff */
[----:B------:R0:W3:Y:S01]  /*6ab0*/  @!P5 LDG.E.EL R218, desc[UR6][R34.64] ;  /* 0x0000000622dad981 */ /* 0x0000e2000c2e1900 */
[----:B------:R-:W-:Y:S01]  /*6ac0*/  CS2R R70, SRZ ;  /* 0x0000000000467805 */ /* 0x000fe2000001ff00 */
[----:B0-----:R-:W-:-:S04]  /*6ad0*/  IMAD.WIDE R34, R78, 0x4, R98 ;  /* 0x000000044e227825 */ /* 0x001fc800078e0262 */
[----:B------:R-:W-:-:S06]  /*6ae0*/  IMAD.WIDE R34, R25, 0x4, R34 ;  /* 0x0000000419227825 */ /* 0x000fcc00078e0222 */
[----:B------:R0:W3:Y:S01]  /*6af0*/  @P3 LDG.E.EL R70, desc[UR6][R34.64] ;  /* 0x0000000622463981 */ /* 0x0000e2000c2e1900 */
[----:B------:R-:W-:Y:S02]  /*6b00*/  CS2R R216, SRZ ;  /* 0x0000000000d87805 */ /* 0x000fe4000001ff00 */
[----:B------:R-:W-:Y:S01]  /*6b10*/  IADD3 R112, P3, R38, UR16, RZ ;  /* 0x0000001026707c10 */ /* 0x000fe2000ff7e0ff */
[----:B0-----:R-:W-:Y:S01]  /*6b20*/  IMAD.WIDE R34, R28, 0x4, R108 ;  /* 0x000000041c227825 */ /* 0x001fe200078e026c */
[----:B------:R-:W-:-:S03]  /*6b30*/  LOP3.LUT P5, RZ, R5, 0x800, RZ, 0xc0, !PT ;  /* 0x0000080005ff7812 */ /* 0x000fc600078ac0ff */
[----:B------:R-:W-:Y:S01]  /*6b40*/  IMAD.WIDE R34, R3, 0x4, R34 ;  /* 0x0000000403227825 */ /* 0x000fe200078e0222 */
[----:B------:R-:W-:Y:S02]  /*6b50*/  IADD3.X R113, R204, UR17, RZ, P3, !PT ;  /* 0x00000011cc717c10 */ /* 0x000fe40009ffe4ff */
[C---:B------:R-:W-:Y:S01]  /*6b60*/  SHF.L.U64.HI R206, R31.reuse, 0x2, R206 ;  /* 0x000000021fce7819 */ /* 0x040fe200000102ce */
[----:B------:R-:W-:Y:S01]  /*6b70*/  IMAD.SHL.U32 R31, R31, 0x4, RZ ;  /* 0x000000041f1f7824 */ /* 0x000fe200078e00ff */
[----:B------:R0:W3:Y:S01]  /*6b80*/  @P2 LDG.E.EL R217, desc[UR6][R34.64] ;  /* 0x0000000622d92981 */ /* 0x0000e2000c2e1900 */
[----:B------:R-:W-:-:S04]  /*6b90*/  IADD3 R98, P3, R38, UR14, RZ ;  /* 0x0000000e26627c10 */ /* 0x000fc8000ff7e0ff */
[----:B------:R-:W-:Y:S01]  /*6ba0*/  IADD3.X R99, R204, UR15, RZ, P3, !PT ;  /* 0x0000000fcc637c10 */ /* 0x000fe20009ffe4ff */
[----:B0-----:R-:W-:Y:S01]  /*6bb0*/  IMAD.WIDE R34, R13, 0x4, R134 ;  /* 0x000000040d227825 */ /* 0x001fe200078e0286 */
[----:B------:R-:W-:-:S03]  /*6bc0*/  IADD3 R108, P3, R31, UR18, RZ ;  /* 0x000000121f6c7c10 */ /* 0x000fc6000ff7e0ff */
[----:B------:R-:W-:Y:S01]  /*6bd0*/  IMAD.WIDE R34, R3, 0x4, R34 ;  /* 0x0000000403227825 */ /* 0x000fe200078e0222 */
[----:B------:R-:W-:Y:S02]  /*6be0*/  IADD3.X R109, R206, UR19, RZ, P3, !PT ;  /* 0x00000013ce6d7c10 */ /* 0x000fe40009ffe4ff */
[----:B------:R-:W-:Y:S02]  /*6bf0*/  ISETP.GE.AND P3, PT, R0, 0x80, PT ;  /* 0x000000800000780c */ /* 0x000fe40003f66270 */
[----:B------:R0:W3:Y:S02]  /*6c00*/  @P5 LDG.E.EL R71, desc[UR6][R34.64] ;  /* 0x0000000622475981 */ /* 0x0000e4000c2e1900 */
[----:B0-----:R-:W-:-:S04]  /*6c10*/  IMAD.WIDE.U32 R34, R164, 0x4, R58 ;  /* 0x00000004a4227825 */ /* 0x001fc800078e003a */
[----:B------:R-:W-:-:S05]  /*6c20*/  IMAD.WIDE R34, R182, 0x4, R34 ;  /* 0x00000004b6227825 */ /* 0x000fca00078e0222 */
[----:B------:R0:W3:Y:S01]  /*6c30*/  @!P3 LDG.E.EL R216, desc[UR6][R34.64] ;  /* 0x0000000622d8b981 */ /* 0x0000e2000c2e1900 */
[----:B------:R-:W-:Y:S02]  /*6c40*/  IMAD.MOV.U32 R59, RZ, RZ, RZ ;  /* 0x000000ffff3b7224 */ /* 0x000fe400078e00ff */
[----:B------:R-:W-:-:S04]  /*6c50*/  IMAD.WIDE R152, R17, 0x4, R152 ;  /* 0x0000000411987825 */ /* 0x000fc800078e0298 */
[----:B0-----:R-:W-:Y:S01]  /*6c60*/  IMAD.WIDE R34, R166, 0x4, R132 ;  /* 0x00000004a6227825 */ /* 0x001fe200078e0284 */
[----:B------:R-:W-:-:S03]  /*6c70*/  IADD3 R134, P3, R31, UR20, RZ ;  /* 0x000000141f867c10 */ /* 0x000fc6000ff7e0ff */
[----:B------:R-:W-:Y:S01]  /*6c80*/  IMAD.WIDE R34, R25, 0x4, R34 ;  /* 0x0000000419227825 */ /* 0x000fe200078e0222 */
[----:B------:R-:W-:-:S03]  /*6c90*/  IADD3.X R135, R206, UR21, RZ, P3, !PT ;  /* 0x00000015ce877c10 */ /* 0x000fc60009ffe4ff */
[----:B------:R-:W-:Y:S01]  /*6ca0*/  IMAD.MOV.U32 R170, RZ, RZ, RZ ;  /* 0x000000ffffaa7224 */ /* 0x000fe200078e00ff */
[----:B------:R0:W3:Y:S01]  /*6cb0*/  @P0 LDG.E.EL R59, desc[UR6][R34.64] ;  /* 0x00000006223b0981 */ /* 0x0000e2000c2e1900 */
[----:B------:R-:W-:-:S05]  /*6cc0*/  IMAD.WIDE R152, R3, 0x4, R152 ;  /* 0x0000000403987825 */ /* 0x000fca00078e0298 */
[----:B------:R1:W3:Y:S01]  /*6cd0*/  @P4 LDG.E.EL R170, desc[UR6][R152.64] ;  /* 0x0000000698aa4981 */ /* 0x0002e2000c2e1900 */
[----:B0-----:R-:W-:Y:S01]  /*6ce0*/  IMAD.WIDE R34, R23, 0x4, R102 ;  /* 0x0000000417227825 */ /* 0x001fe200078e0266 */
[----:B------:R-:W-:-:S04]  /*6cf0*/  IADD3 R102, P3, R31, UR16, RZ ;  /* 0x000000101f667c10 */ /* 0x000fc8000ff7e0ff */
[----:B------:R-:W-:Y:S02]  /*6d00*/  IADD3.X R103, R206, UR17, RZ, P3, !PT ;  /* 0x00000011ce677c10 */ /* 0x000fe40009ffe4ff */
[----:B-1----:R-:W-:Y:S02]  /*6d10*/  IADD3 R152, P3, R31, UR14, RZ ;  /* 0x0000000e1f987c10 */ /* 0x002fe4000ff7e0ff */
[----:B--2---:R-:W-:Y:S02]  /*6d20*/  SHF.L.U64.HI R31, R15, 0x2, R183 ;  /* 0x000000020f1f7819 */ /* 0x004fe400000102b7 */
[----:B------:R-:W2:Y:S01]  /*6d30*/  LDL.LU R183, [R1+0x90] ;  /* 0x0000900001b77983 */ /* 0x000ea20000300800 */
[----:B------:R-:W-:Y:S01]  /*6d40*/  CS2R R214, SRZ ;  /* 0x0000000000d67805 */ /* 0x000fe2000001ff00 */
[----:B------:R-:W-:Y:S01]  /*6d50*/  IMAD.WIDE R34, R3, 0x4, R34 ;  /* 0x0000000403227825 */ /* 0x000fe200078e0222 */
[----:B------:R-:W-:Y:S02]  /*6d60*/  IADD3.X R153, R206, UR15, RZ, P3, !PT ;  /* 0x0000000fce997c10 */ /* 0x000fe40009ffe4ff */
[----:B------:R-:W-:Y:S01]  /*6d70*/  CS2R R212, SRZ ;  /* 0x0000000000d47805 */ /* 0x000fe2000001ff00 */
[----:B------:R-:W3:Y:S04]  /*6d80*/  LDL.LU R179, [R1+0xac] ;  /* 0x0000ac0001b37983 */ /* 0x000ee80000300800 */
[----:B------:R0:W3:Y:S02]  /*6d90*/  @P2 LDG.E.EL R215, desc[UR6][R34.64] ;  /* 0x0000000622d72981 */ /* 0x0000e4000c2e1900 */
[----:B0-----:R-:W-:Y:S01]  /*6da0*/  IMAD.WIDE R34, R11, 0x4, R130 ;  /* 0x000000040b227825 */ /* 0x001fe200078e0282 */
[----:B------:R-:W-:-:S03]  /*6db0*/  ISETP.GE.AND P3, PT, R0, 0x80, PT ;  /* 0x000000800000780c */ /* 0x000fc60003f66270 */
[----:B------:R-:W-:-:S05]  /*6dc0*/  IMAD.WIDE R34, R3, 0x4, R34 ;  /* 0x0000000403227825 */ /* 0x000fca00078e0222 */
[----:B------:R0:W3:Y:S02]  /*6dd0*/  @P6 LDG.E.EL R214, desc[UR6][R34.64] ;  /* 0x0000000622d66981 */ /* 0x0000e4000c2e1900 */
[----:B0-----:R-:W-:-:S04]  /*6de0*/  IMAD.WIDE.U32 R34, R39, 0x4, R46 ;  /* 0x0000000427227825 */ /* 0x001fc800078e002e */
[----:B------:R-:W-:-:S05]  /*6df0*/  IMAD.WIDE R34, R182, 0x4, R34 ;  /* 0x00000004b6227825 */ /* 0x000fca00078e0222 */
[----:B------:R0:W3:Y:S02]  /*6e00*/  @!P3 LDG.E.EL R213, desc[UR6][R34.64] ;  /* 0x0000000622d5b981 */ /* 0x0000e4000c2e1900 */
[----:B0-----:R-:W-:-:S04]  /*6e10*/  IMAD.WIDE.U32 R34, R10, 0x4, R126 ;  /* 0x000000040a227825 */ /* 0x001fc800078e007e */
[----:B------:R-:W-:-:S05]  /*6e20*/  IMAD.WIDE R34, R182, 0x4, R34 ;  /* 0x00000004b6227825 */ /* 0x000fca00078e0222 */
[----:B------:R0:W3:Y:S02]  /*6e30*/  @!P3 LDG.E.EL R212, desc[UR6][R34.64] ;  /* 0x0000000622d4b981 */ /* 0x0000e4000c2e1900 */
[----:B0-----:R-:W-:Y:S01]  /*6e40*/  IMAD.WIDE R34, R175, 0x4, R62 ;  /* 0x00000004af227825 */ /* 0x001fe200078e023e */
[----:B------:R-:W-:-:S03]  /*6e50*/  CS2R R62, SRZ ;  /* 0x00000000003e7805 */ /* 0x000fc6000001ff00 */
[----:B------:R-:W-:-:S05]  /*6e60*/  IMAD.WIDE R34, R25, 0x4, R34 ;  /* 0x0000000419227825 */ /* 0x000fca00078e0222 */
[----:B------:R0:W3:Y:S01]  /*6e70*/  @P1 LDG.E.EL R63, desc[UR6][R34.64] ;  /* 0x00000006223f1981 */ /* 0x0000e2000c2e1900 */
[----:B------:R-:W-:Y:S01]  /*6e80*/  CS2R R210, SRZ ;  /* 0x0000000000d27805 */ /* 0x000fe2000001ff00 */
[----:B------:R-:W-:Y:S02]  /*6e90*/  IMAD.SHL.U32 R15, R15, 0x4, RZ ;  /* 0x000000040f0f7824 */ /* 0x000fe400078e00ff */
[----:B0-----:R-:W-:-:S04]  /*6ea0*/  IMAD.WIDE R34, R30, 0x4, R80 ;  /* 0x000000041e227825 */ /* 0x001fc800078e0250 */
[----:B------:R-:W-:Y:S01]  /*6eb0*/  IMAD.WIDE R34, R3, 0x4, R34 ;  /* 0x0000000403227825 */ /* 0x000fe200078e0222 */
[----:B------:R-:W-:-:S04]  /*6ec0*/  IADD3 R46, P3, R15, UR18, RZ ;  /* 0x000000120f2e7c10 */ /* 0x000fc8000ff7e0ff */
[----:B------:R0:W4:Y:S01]  /*6ed0*/  @P2 LDG.E.EL R211, desc[UR6][R34.64] ;  /* 0x0000000622d32981 */ /* 0x000122000c2e1900 */
[----:B------:R-:W-:Y:S02]  /*6ee0*/  IADD3.X R47, R31, UR19, RZ, P3, !PT ;  /* 0x000000131f2f7c10 */ /* 0x000fe40009ffe4ff */
[----:B------:R-:W-:Y:S01]  /*6ef0*/  IADD3 R80, P3, R15, UR20, RZ ;  /* 0x000000140f507c10 */ /* 0x000fe2000ff7e0ff */
[----:B0-----:R-:W-:-:S03]  /*6f00*/  IMAD.WIDE R34, R17, 0x4, R52 ;  /* 0x0000000411227825 */ /* 0x001fc600078e0234 */
[----:B------:R-:W-:Y:S01]  /*6f10*/  IADD3.X R81, R31, UR21, RZ, P3, !PT ;  /* 0x000000151f517c10 */ /* 0x000fe20009ffe4ff */
[----:B------:R-:W-:Y:S01]  /*6f20*/  IMAD.WIDE R34, R3, 0x4, R34 ;  /* 0x0000000403227825 */ /* 0x000fe200078e0222 */
[----:B------:R-:W-:-:S04]  /*6f30*/  LOP3.LUT P3, RZ, R5, 0x8, RZ, 0xc0, !PT ;  /* 0x0000000805ff7812 */ /* 0x000fc8000786c0ff */
[----:B------:R0:W4:Y:S02]  /*6f40*/  @P4 LDG.E.EL R168, desc[UR6][R34.64] ;  /* 0x0000000622a84981 */ /* 0x000124000c2e1900 */
[----:B0-----:R-:W-:-:S04]  /*6f50*/  IMAD.WIDE R34, R78, 0x4, R44 ;  /* 0x000000044e227825 */ /* 0x001fc800078e022c */
[----:B------:R-:W-:-:S05]  /*6f60*/  IMAD.WIDE R34, R25, 0x4, R34 ;  /* 0x0000000419227825 */ /* 0x000fca00078e0222 */
[----:B------:R0:W4:Y:S01]  /*6f70*/  @P3 LDG.E.EL R62, desc[UR6][R34.64] ;  /* 0x00000006223e3981 */ /* 0x000122000c2e1900 */
[----:B------:R-:W-:-:S04]  /*6f80*/  IADD3 R52, P3, R15, UR16, RZ ;  /* 0x000000100f347c10 */ /* 0x000fc8000ff7e0ff */
[----:B------:R-:W-:Y:S02]  /*6f90*/  IADD3.X R53, R31, UR17, RZ, P3, !PT ;  /* 0x000000111f357c10 */ /* 0x000fe40009ffe4ff */
[----:B------:R-:W-:-:S04]  /*6fa0*/  IADD3 R44, P3, R15, UR14, RZ ;  /* 0x0000000e0f2c7c10 */ /* 0x000fc8000ff7e0ff */
[----:B------:R-:W-:Y:S02]  /*6fb0*/  IADD3.X R45, R31, UR15, RZ, P3, !PT ;  /* 0x0000000f1f2d7c10 */ /* 0x000fe40009ffe4ff */
[----:B--2---:R-:W-:Y:S02]  /*6fc0*/  SHF.L.U64.HI R31, R14, 0x2, R183 ;  /* 0x000000020e1f7819 */ /* 0x004fe400000102b7 */
[----:B------:R-:W2:Y:S01]  /*6fd0*/  LDL.LU R183, [R1+0xb4] ;  /* 0x0000b40001b77983 */ /* 0x000ea20000300800 */
[----:B0-----:R-:W-:-:S04]  /*6fe0*/  IMAD.WIDE R34, R28, 0x4, R100 ;  /* 0x000000041c227825 */ /* 0x001fc800078e0264 */
[----:B------:R-:W-:-:S05]  /*6ff0*/  IMAD.WIDE R34, R3, 0x4, R34 ;  /* 0x0000000403227825 */ /* 0x000fca00078e0222 */
[----:B------:R0:W4:Y:S02]  /*7000*/  @P2 LDG.E.EL R210, desc[UR6][R34.64] ;  /* 0x0000000622d22981 */ /* 0x000124000c2e1900 */
[----:B0-----:R-:W-:-:S04]  /*7010*/  IMAD.WIDE R34, R13, 0x4, R124 ;  /* 0x000000040d227825 */ /* 0x001fc800078e027c */
[----:B------:R-:W-:-:S05]  /*7020*/  IMAD.WIDE R34, R3, 0x4, R34 ;  /* 0x0000000403227825 */ /* 0x000fca00078e0222 */
[----:B------:R0:W4:Y:S02]  /*7030*/  @P5 LDG.E.EL R68, desc[UR6][R34.64] ;  /* 0x0000000622445981 */ /* 0x000124000c2e1900 */
[----:B0-----:R-:W-:Y:S02]  /*7040*/  IMAD.SHL.U32 R34, R14, 0x4, RZ ;  /* 0x000000040e227824 */ /* 0x001fe400078e00ff */
[----:B------:R-:W-:-:S04]  /*7050*/  IMAD.WIDE R14, R166, 0x4, R106 ;  /* 0x00000004a60e7825 */ /* 0x000fc800078e026a */
[----:B------:R-:W-:Y:S01]  /*7060*/  IMAD.WIDE R14, R25, 0x4, R14 ;  /* 0x00000004190e7825 */ /* 0x000fe200078e020e */
[----:B------:R-:W-:-:S04]  /*7070*/  IADD3 R100, P3, R34, UR18, RZ ;  /* 0x0000001222647c10 */ /* 0x000fc8000ff7e0ff */
[----:B------:R0:W4:Y:S01]  /*7080*/  @P0 LDG.E.EL R61, desc[UR6][R14.64] ;  /* 0x000000060e3d0981 */ /* 0x000122000c2e1900 */
[----:B------:R-:W-:Y:S01]  /*7090*/  IMAD.MOV.U32 R208, RZ, RZ, RZ ;  /* 0x000000ffffd07224 */ /* 0x000fe200078e00ff */
[----:B------:R-:W-:Y:S01]  /*70a0*/  IADD3.X R101, R31, UR19, RZ, P3, !PT ;  /* 0x000000131f657c10 */ /* 0x000fe20009ffe4ff */
[----:B0-----:R-:W-:Y:S01]  /*70b0*/  IMAD.WIDE R14, R23, 0x4, R120 ;  /* 0x00000004170e7825 */ /* 0x001fe200078e0278 */
[----:B------:R-:W-:-:S03]  /*70c0*/  IADD3 R106, P3, R34, UR20, RZ ;  /* 0x00000014226a7c10 */ /* 0x000fc6000ff7e0ff */
[----:B------:R-:W-:Y:S01]  /*70d0*/  IMAD.WIDE R14, R3, 0x4, R14 ;  /* 0x00000004030e7825 */ /* 0x000fe200078e020e */
[----:B------:R-:W-:-:S04]  /*70e0*/  IADD3.X R107, R31, UR21, RZ, P3, !PT ;  /* 0x000000151f6b7c10 */ /* 0x000fc80009ffe4ff */
[----:B------:R0:W4:Y:S02]  /*70f0*/  @P2 LDG.E.EL R208, desc[UR6][R14.64] ;  /* 0x000000060ed02981 */ /* 0x000124000c2e1900 */
[----:B0-----:R-:W-:-:S04]  /*7100*/  IADD3 R14, P3, R34, UR16, RZ ;  /* 0x00000010220e7c10 */ /* 0x001fc8000ff7e0ff */
[----:B------:R-:W-:Y:S02]  /*7110*/  IADD3.X R15, R31, UR17, RZ, P3, !PT ;  /* 0x000000111f0f7c10 */ /* 0x000fe40009ffe4ff */
[----:B------:R-:W-:Y:S01]  /*7120*/  IADD3 R120, P3, R34, UR14, RZ ;  /* 0x0000000e22787c10 */ /* 0x000fe2000ff7e0ff */
[----:B------:R-:W-:Y:S01]  /*7130*/  IMAD.WIDE R34, R11, 0x4, R94 ;  /* 0x000000040b227825 */ /* 0x000fe200078e025e */
[----:B------:R-:W-:Y:S02]  /*7140*/  CS2R R206, SRZ ;  /* 0x0000000000ce7805 */ /* 0x000fe4000001ff00 */
[----:B------:R-:W-:Y:S02]  /*7150*/  IADD3.X R121, R31, UR15, RZ, P3, !PT ;  /* 0x0000000f1f797c10 */ /* 0x000fe40009ffe4ff */
[----:B---3--:R-:W-:Y:S01]  /*7160*/  SHF.L.U64.HI R31, R9, 0x2, R179 ;  /* 0x00000002091f7819 */ /* 0x008fe200000102b3 */
[----:B------:R-:W-:-:S04]  /*7170*/  IMAD.WIDE R34, R3, 0x4, R34 ;  /* 0x0000000403227825 */ /* 0x000fc800078e0222 */
[----:B------:R-:W-:Y:S01]  /*7180*/  IMAD.SHL.U32 R9, R9, 0x4, RZ ;  /* 0x0000000409097824 */ /* 0x000fe200078e00ff */
[----:B------:R0:W3:Y:S01]  /*7190*/  @P6 LDG.E.EL R207, desc[UR6][R34.64] ;  /* 0x0000000622cf6981 */ /* 0x0000e2000c2e1900 */
[----:B------:R-:W-:-:S03]  /*71a0*/  IMAD.WIDE.U32 R104, R171, 0x4, R104 ;  /* 0x00000004ab687825 */ /* 0x000fc600078e0068 */
[----:B0-----:R-:W-:-:S04]  /*71b0*/  IADD3 R34, P3, R9, UR18, RZ ;  /* 0x0000001209227c10 */ /* 0x001fc8000ff7e0ff */
[----:B------:R-:W-:Y:S02]  /*71c0*/  IADD3.X R35, R31, UR19, RZ, P3, !PT ;  /* 0x000000131f237c10 */ /* 0x000fe40009ffe4ff */
[----:B------:R-:W-:Y:S01]  /*71d0*/  ISETP.GE.AND P3, PT, R0, 0x80, PT ;  /* 0x000000800000780c */ /* 0x000fe20003f66270 */
[----:B------:R-:W-:-:S04]  /*71e0*/  IMAD.WIDE R104, R182, 0x4, R104 ;  /* 0x00000004b6687825 */ /* 0x000fc800078e0268 */
[----:B------:R-:W-:-:S08]  /*71f0*/  IMAD.WIDE.U32 R164, R164, 0x4, R42 ;  /* 0x00000004a4a47825 */ /* 0x000fd000078e002a */
[----:B------:R-:W3:Y:S01]  /*7200*/  @!P3 LDG.E.EL R206, desc[UR6][R104.64] ;  /* 0x0000000668ceb981 */ /* 0x000ee2000c2e1900 */
[----:B------:R-:W-:Y:S01]  /*7210*/  IADD3 R42, P3, R9, UR20, RZ ;  /* 0x00000014092a7c10 */ /* 0x000fe2000ff7e0ff */
[----:B------:R-:W-:-:S03]  /*7220*/  IMAD.WIDE.U32 R40, R39, 0x4, R40 ;  /* 0x0000000427287825 */ /* 0x000fc600078e0028 */
[----:B------:R-:W-:Y:S02]  /*7230*/  IADD3.X R43, R31, UR21, RZ, P3, !PT ;  /* 0x000000151f2b7c10 */ /* 0x000fe40009ffe4ff */
[----:B------:R-:W-:Y:S02]  /*7240*/  ISETP.GE.AND P3, PT, R0, 0x80, PT ;  /* 0x000000800000780c */ /* 0x000fe40003f66270 */
[----:B------:R-:W-:Y:S01]  /*7250*/  CS2R R204, SRZ ;  /* 0x0000000000cc7805 */ /* 0x000fe2000001ff00 */
[----:B------:R-:W-:-:S04]  /*7260*/  IMAD.WIDE R164, R182, 0x4, R164 ;  /* 0x00000004b6a47825 */ /* 0x000fc800078e02a4 */
[----:B------:R-:W-:-:S04]  /*7270*/  IMAD.WIDE R40, R182, 0x4, R40 ;  /* 0x00000004b6287825 */ /* 0x000fc800078e0228 */
[----:B------:R-:W-:Y:S02]  /*7280*/  IMAD.WIDE R48, R175, 0x4, R48 ;  /* 0x00000004af307825 */ /* 0x000fe400078e0230 */
[----:B------:R-:W3:Y:S04]  /*7290*/  @!P3 LDG.E.EL R205, desc[UR6][R164.64] ;  /* 0x00000006a4cdb981 */ /* 0x000ee8000c2e1900 */
[----:B------:R0:W3:Y:S01]  /*72a0*/  @!P3 LDG.E.EL R204, desc[UR6][R40.64] ;  /* 0x0000000628ccb981 */ /* 0x0000e2000c2e1900 */
[----:B------:R-:W-:Y:S01]  /*72b0*/  IMAD.SHL.U32 R132, R8, 0x4, RZ ;  /* 0x0000000408847824 */ /* 0x000fe200078e00ff */
[----:B0-----:R-:W-:-:S04]  /*72c0*/  IADD3 R40, P3, R9, UR16, RZ ;  /* 0x0000001009287c10 */ /* 0x001fc8000ff7e0ff */
[----:B------:R-:W-:Y:S02]  /*72d0*/  IADD3.X R41, R31, UR17, RZ, P3, !PT ;  /* 0x000000111f297c10 */ /* 0x000fe40009ffe4ff */
[----:B------:R-:W-:Y:S01]  /*72e0*/  IADD3 R38, P3, R9, UR14, RZ ;  /* 0x0000000e09267c10 */ /* 0x000fe2000ff7e0ff */
[----:B------:R-:W-:-:S03]  /*72f0*/  IMAD.WIDE R94, R25, 0x4, R48 ;  /* 0x00000004195e7825 */ /* 0x000fc600078e0230 */
[----:B------:R-:W-:Y:S01]  /*7300*/  IADD3.X R39, R31, UR15, RZ, P3, !PT ;  /* 0x0000000f1f277c10 */ /* 0x000fe20009ffe4ff */
[----:B------:R-:W-:Y:S01]  /*7310*/  IMAD.WIDE R30, R30, 0x4, R54 ;  /* 0x000000041e1e7825 */ /* 0x000fe200078e0236 */
[----:B------:R-:W-:-:S03]  /*7320*/  CS2R R202, SRZ ;  /* 0x0000000000ca7805 */ /* 0x000fc6000001ff00 */
[----:B------:R-:W-:-:S05]  /*7330*/  IMAD.WIDE R30, R3, 0x4, R30 ;  /* 0x00000004031e7825 */ /* 0x000fca00078e021e */
[----:B------:R0:W3:Y:S01]  /*7340*/  @P2 LDG.E.EL R203, desc[UR6][R30.64] ;  /* 0x000000061ecb2981 */ /* 0x0000e2000c2e1900 */
[----:B------:R-:W-:Y:S02]  /*7350*/  IMAD.MOV.U32 R55, RZ, RZ, RZ ;  /* 0x000000ffff377224 */ /* 0x000fe400078e00ff */
[----:B0-----:R-:W-:-:S04]  /*7360*/  IMAD.WIDE R30, R78, 0x4, R36 ;  /* 0x000000044e1e7825 */ /* 0x001fc800078e0224 */
[----:B------:R-:W-:Y:S01]  /*7370*/  IMAD.WIDE R30, R25, 0x4, R30 ;  /* 0x00000004191e7825 */ /* 0x000fe200078e021e */
[----:B--2---:R-:W-:Y:S02]  /*7380*/  SHF.L.U64.HI R49, R8, 0x2, R183 ;  /* 0x0000000208317819 */ /* 0x004fe400000102b7 */
[----:B------:R-:W-:Y:S01]  /*7390*/  IADD3 R8, P3, R132, UR18, RZ ;  /* 0x0000001284087c10 */ /* 0x000fe2000ff7e0ff */
[----:B------:R-:W2:Y:S03]  /*73a0*/  LDL.LU R183, [R1+0x84] ;  /* 0x0000840001b77983 */ /* 0x000ea60000300800 */
[----:B------:R-:W-:Y:S02]  /*73b0*/  IADD3.X R9, R49, UR19, RZ, P3, !PT ;  /* 0x0000001331097c10 */ /* 0x000fe40009ffe4ff */
[----:B------:R-:W-:-:S04]  /*73c0*/  IADD3 R124, P3, R132, UR20, RZ ;  /* 0x00000014847c7c10 */ /* 0x000fc8000ff7e0ff */
[----:B------:R-:W-:Y:S02]  /*73d0*/  IADD3.X R125, R49, UR21, RZ, P3, !PT ;  /* 0x00000015317d7c10 */ /* 0x000fe40009ffe4ff */
[----:B------:R-:W-:-:S13]  /*73e0*/  LOP3.LUT P3, RZ, R5, 0x8, RZ, 0xc0, !PT ;  /* 0x0000000805ff7812 */ /* 0x000fda000786c0ff */
[----:B------:R0:W2:Y:S01]  /*73f0*/  @P3 LDG.E.EL R55, desc[UR6][R30.64] ;  /* 0x000000061e373981 */ /* 0x0000a2000c2e1900 */
[----:B------:R-:W-:-:S04]  /*7400*/  IADD3 R130, P3, R132, UR16, RZ ;  /* 0x0000001084827c10 */ /* 0x000fc8000ff7e0ff */
[----:B------:R-:W-:Y:S02]  /*7410*/  IADD3.X R131, R49, UR17, RZ, P3, !PT ;  /* 0x0000001131837c10 */ /* 0x000fe40009ffe4ff */
[----:B------:R-:W-:-:S04]  /*7420*/  IADD3 R132, P3, R132, UR14, RZ ;  /* 0x0000000e84847c10 */ /* 0x000fc8000ff7e0ff */
[----:B------:R-:W-:Y:S02]  /*7430*/  IADD3.X R133, R49, UR15, RZ, P3, !PT ;  /* 0x0000000f31857c10 */ /* 0x000fe40009ffe4ff */
[----:B------:R-:W-:Y:S02]  /*7440*/  IADD3 R36, P3, R190, UR14, RZ ;  /* 0x0000000ebe247c10 */ /* 0x000fe4000ff7e0ff */
[----:B------:R-:W2:Y:S02]  /*7450*/  LDL.LU R190, [R1+0x138] ;  /* 0x0001380001be7983 */ /* 0x000ea40000300800 */
[----:B------:R-:W-:Y:S02]  /*7460*/  IADD3.X R37, R29, UR15, RZ, P3, !PT ;  /* 0x0000000f1d257c10 */ /* 0x000fe40009ffe4ff */
[----:B------:R-:W-:Y:S02]  /*7470*/  IADD3 R126, P3, R19, UR14, RZ ;  /* 0x0000000e137e7c10 */ /* 0x000fe4000ff7e0ff */
[----:B------:R-:W2:Y:S01]  /*7480*/  LDL.LU R19, [R1+0x134] ;  /* 0x0001340001137983 */ /* 0x000ea20000300800 */
[----:B------:R-:W-:-:S04]  /*7490*/  IMAD.WIDE R160, R23, 0x4, R160 ;  /* 0x0000000417a07825 */ /* 0x000fc800078e02a0 */
[----:B------:R-:W-:Y:S01]  /*74a0*/  IMAD.WIDE R88, R23, 0x4, R88 ;  /* 0x0000000417587825 */ /* 0x000fe200078e0258 */
[----:B--2---:R-:W-:Y:S02]  /*74b0*/  SHF.L.U64.HI R23, R19, 0x2, R183 ;  /* 0x0000000213177819 */ /* 0x004fe400000102b7 */
[----:B------:R-:W2:Y:S01]  /*74c0*/  LDL.LU R183, [R1+0xa8] ;  /* 0x0000a80001b77983 */ /* 0x000ea20000300800 */
[----:B------:R-:W-:-:S04]  /*74d0*/  IMAD.WIDE R92, R17, 0x4, R92 ;  /* 0x00000004115c7825 */ /* 0x000fc800078e025c */
[C---:B------:R-:W-:Y:S01]  /*74e0*/  IMAD.SHL.U32 R54, R27.reuse, 0x4, RZ ;  /* 0x000000041b367824 */ /* 0x040fe200078e00ff */
[----:B------:R-:W-:Y:S01]  /*74f0*/  IADD3.X R127, R26, UR15, RZ, P3, !PT ;  /* 0x0000000f1a7f7c10 */ /* 0x000fe20009ffe4ff */
[----:B------:R-:W-:Y:S01]  /*7500*/  IMAD.WIDE R28, R28, 0x4, R32 ;  /* 0x000000041c1c7825 */ /* 0x000fe200078e0220 */
[----:B------:R-:W-:Y:S02]  /*7510*/  SHF.L.U64.HI R49, R27, 0x2, R239 ;  /* 0x000000021b317819 */ /* 0x000fe400000102ef */
[----:B------:R-:W-:Y:S01]  /*7520*/  IADD3 R32, P3, R54, UR18, RZ ;  /* 0x0000001236207c10 */ /* 0x000fe2000ff7e0ff */
[----:B------:R-:W-:Y:S01]  /*7530*/  IMAD.WIDE R50, R166, 0x4, R50 ;  /* 0x00000004a6327825 */ /* 0x000fe200078e0232 */
[----:B------:R-:W1:Y:S02]  /*7540*/  S2R R182, SR_TID.X ;  /* 0x0000000000b67919 */ /* 0x000e640000002100 */
[----:B------:R-:W-:Y:S01]  /*7550*/  IADD3.X R33, R49, UR19, RZ, P3, !PT ;  /* 0x0000001331217c10 */ /* 0x000fe20009ffe4ff */
[----:B------:R-:W-:Y:S01]  /*7560*/  IMAD.WIDE R28, R3, 0x4, R28 ;  /* 0x00000004031c7825 */ /* 0x000fe200078e021c */
[----:B0-----:R-:W-:-:S03]  /*7570*/  IADD3 R30, P3, R54, UR20, RZ ;  /* 0x00000014361e7c10 */ /* 0x001fc6000ff7e0ff */
[----:B------:R-:W-:Y:S01]  /*7580*/  IMAD.WIDE R26, R25, 0x4, R50 ;  /* 0x00000004191a7825 */ /* 0x000fe200078e0232 */
[----:B------:R-:W-:Y:S01]  /*7590*/  CS2R R50, SRZ ;  /* 0x0000000000327805 */ /* 0x000fe2000001ff00 */
[----:B------:R0:W3:Y:S01]  /*75a0*/  @P2 LDG.E.EL R202, desc[UR6][R28.64] ;  /* 0x000000061cca2981 */ /* 0x0000e2000c2e1900 */
[----:B------:R-:W-:Y:S01]  /*75b0*/  IADD3.X R31, R49, UR21, RZ, P3, !PT ;  /* 0x00000015311f7c10 */ /* 0x000fe20009ffe4ff */
[----:B------:R-:W-:Y:S02]  /*75c0*/  IMAD.MOV.U32 R48, RZ, RZ, RZ ;  /* 0x000000ffff307224 */ /* 0x000fe400078e00ff */
[----:B------:R-:W-:Y:S01]  /*75d0*/  IMAD.MOV.U32 R200, RZ, RZ, RZ ;  /* 0x000000ffffc87224 */ /* 0x000fe200078e00ff */
[----:B------:R4:W3:Y:S01]  /*75e0*/  @P0 LDG.E.EL R51, desc[UR6][R26.64] ;  /* 0x000000061a330981 */ /* 0x0008e2000c2e1900 */
[----:B------:R-:W-:-:S03]  /*75f0*/  IMAD.WIDE R88, R3, 0x4, R88 ;  /* 0x0000000403587825 */ /* 0x000fc600078e0258 */
[----:B------:R5:W3:Y:S01]  /*7600*/  @P1 LDG.E.EL R48, desc[UR6][R94.64] ;  /* 0x000000065e301981 */ /* 0x000ae2000c2e1900 */
[----:B0-----:R-:W-:Y:S01]  /*7610*/  IADD3 R28, P3, R54, UR16, RZ ;  /* 0x00000010361c7c10 */ /* 0x001fe2000ff7e0ff */
[----:B------:R-:W-:Y:S02]  /*7620*/  IMAD.SHL.U32 R19, R19, 0x4, RZ ;  /* 0x0000000413137824 */ /* 0x000fe400078e00ff */
[----:B------:R-:W-:Y:S01]  /*7630*/  IMAD.WIDE R92, R3, 0x4, R92 ;  /* 0x00000004035c7825 */ /* 0x000fe200078e025c */
[----:B------:R-:W-:Y:S01]  /*7640*/  IADD3.X R29, R49, UR17, RZ, P3, !PT ;  /* 0x00000011311d7c10 */ /* 0x000fe20009ffe4ff */
[----:B------:R0:W3:Y:S01]  /*7650*/  @P2 LDG.E.EL R200, desc[UR6][R88.64] ;  /* 0x0000000658c82981 */ /* 0x0000e2000c2e1900 */
[----:B----4-:R-:W-:Y:S01]  /*7660*/  IADD3 R26, P3, R54, UR14, RZ ;  /* 0x0000000e361a7c10 */ /* 0x010fe2000ff7e0ff */
[----:B------:R-:W-:Y:S01]  /*7670*/  IMAD.WIDE R56, R13, 0x4, R56 ;  /* 0x000000040d387825 */ /* 0x000fe200078e0238 */
[----:B-----5:R-:W-:Y:S02]  /*7680*/  CS2R R94, SRZ ;  /* 0x00000000005e7805 */ /* 0x020fe4000001ff00 */
[----:B------:R-:W-:-:S02]  /*7690*/  IADD3.X R27, R49, UR15, RZ, P3, !PT ;  /* 0x0000000f311b7c10 */ /* 0x000fc40009ffe4ff */
[----:B0-----:R-:W-:Y:S02]  /*76a0*/  IADD3 R88, P3, R19, UR18, RZ ;  /* 0x0000001213587c10 */ /* 0x001fe4000ff7e0ff */
[----:B------:R0:W4:Y:S02]  /*76b0*/  @P4 LDG.E.EL R95, desc[UR6][R92.64] ;  /* 0x000000065c5f4981 */ /* 0x000124000c2e1900 */
[----:B------:R-:W-:Y:S02]  /*76c0*/  IADD3.X R89, R23, UR19, RZ, P3, !PT ;  /* 0x0000001317597c10 */ /* 0x000fe40009ffe4ff */
[----:B------:R-:W-:Y:S01]  /*76d0*/  IADD3 R104, P3, R19, UR20, RZ ;  /* 0x0000001413687c10 */ /* 0x000fe2000ff7e0ff */
[----:B0-----:R-:W-:Y:S01]  /*76e0*/  IMAD.WIDE R92, R3, 0x4, R56 ;  /* 0x00000004035c7825 */ /* 0x001fe200078e0238 */
[----:B------:R-:W-:Y:S02]  /*76f0*/  CS2R R56, SRZ ;  /* 0x0000000000387805 */ /* 0x000fe4000001ff00 */
[----:B------:R-:W-:-:S04]  /*7700*/  IADD3.X R105, R23, UR21, RZ, P3, !PT ;  /* 0x0000001517697c10 */ /* 0x000fc80009ffe4ff */
[----:B------:R0:W5:Y:S01]  /*7710*/  @P5 LDG.E.EL R57, desc[UR6][R92.64] ;  /* 0x000000065c395981 */ /* 0x000162000c2e1900 */
[----:B-1----:R-:W-:Y:S02]  /*7720*/  LOP3.LUT R182, R182, 0x7f, RZ, 0xc0, !PT ;  /* 0x0000007fb6b67812 */ /* 0x002fe400078ec0ff */
[----:B0-----:R-:W-:-:S04]  /*7730*/  IADD3 R92, P3, R19, UR16, RZ ;  /* 0x00000010135c7c10 */ /* 0x001fc8000ff7e0ff */
[----:B------:R-:W-:Y:S02]  /*7740*/  IADD3.X R93, R23, UR17, RZ, P3, !PT ;  /* 0x00000011175d7c10 */ /* 0x000fe40009ffe4ff */
[----:B------:R-:W-:Y:S01]  /*7750*/  IADD3 R150, P3, R19, UR14, RZ ;  /* 0x0000000e13967c10 */ /* 0x000fe2000ff7e0ff */
[----:B------:R-:W-:Y:S01]  /*7760*/  IMAD.WIDE R158, R11, 0x4, R158 ;  /* 0x000000040b9e7825 */ /* 0x000fe200078e029e */
[----:B------:R-:W-:Y:S02]  /*7770*/  LOP3.LUT R19, R182, 0x80, RZ, 0xfc, !PT ;  /* 0x00000080b6137812 */ /* 0x000fe400078efcff */
[----:B------:R-:W-:Y:S02]  /*7780*/  IADD3.X R151, R23, UR15, RZ, P3, !PT ;  /* 0x0000000f17977c10 */ /* 0x000fe40009ffe4ff */
[----:B------:R-:W-:Y:S01]  /*7790*/  ISETP.GE.AND P3, PT, R0, 0x80, PT ;  /* 0x000000800000780c */ /* 0x000fe20003f66270 */
[----:B------:R-:W-:Y:S01]  /*77a0*/  IMAD.WIDE.U32 R10, R10, 0x4, R156 ;  /* 0x000000040a0a7825 */ /* 0x000fe200078e009c */
[----:B------:R-:W-:-:S03]  /*77b0*/  SHF.R.U32.HI R19, RZ, 0x6, R19 ;  /* 0x00000006ff137819 */ /* 0x000fc60000011613 */
[----:B------:R-:W-:Y:S01]  /*77c0*/  IMAD.SHL.U32 R239, R0, 0x80, RZ ;  /* 0x0000008000ef7824 */ /* 0x000fe200078e00ff */
[----:B------:R-:W-:Y:S01]  /*77d0*/  CS2R R196, SRZ ;  /* 0x0000000000c47805 */ /* 0x000fe2000001ff00 */
[----:B------:R-:W-:Y:S02]  /*77e0*/  IMAD.SHL.U32 R172, R19, 0x10, RZ ;  /* 0x0000001013ac7824 */ /* 0x000fe400078e00ff */
[----:B------:R-:W-:-:S04]  /*77f0*/  IMAD.WIDE R10, R239, 0x4, R10 ;  /* 0x00000004ef0a7825 */ /* 0x000fc800078e020a */
[C---:B------:R-:W-:Y:S01]  /*7800*/  IMAD.WIDE R160, R3.reuse, 0x4, R160 ;  /* 0x0000000403a07825 */ /* 0x040fe200078e02a0 */
[----:B------:R0:W3:Y:S03]  /*7810*/  @!P3 LDG.E.EL R197, desc[UR6][R10.64] ;  /* 0x000000060ac5b981 */ /* 0x0000e6000c2e1900 */
[----:B------:R-:W-:Y:S01]  /*7820*/  IMAD.WIDE R158, R3, 0x4, R158 ;  /* 0x00000004039e7825 */ /* 0x000fe200078e029e */
[----:B------:R-:W-:-:S03]  /*7830*/  LOP3.LUT R3, R182, 0x100, RZ, 0xfc, !PT ;  /* 0x00000100b6037812 */ /* 0x000fc600078efcff */
[----:B0-----:R-:W-:Y:S01]  /*7840*/  IMAD.WIDE.U32 R10, R172, 0x4, R82 ;  /* 0x00000004ac0a7825 */ /* 0x001fe200078e0052 */
[----:B------:R-:W-:Y:S02]  /*7850*/  SHF.R.U32.HI R3, RZ, 0x6, R3 ;  /* 0x00000006ff037819 */ /* 0x000fe40000011603 */
[----:B--2---:R-:W-:Y:S02]  /*7860*/  SHF.L.U64.HI R17, R190, 0x2, R183 ;  /* 0x00000002be117819 */ /* 0x004fe400000102b7 */
[----:B------:R-:W2:Y:S01]  /*7870*/  LDL.LU R183, [R1+0xe4] ;  /* 0x0000e40001b77983 */ /* 0x000ea20000300800 */
[----:B------:R-:W-:Y:S01]  /*7880*/  IMAD.WIDE R10, R239, 0x4, R10 ;  /* 0x00000004ef0a7825 */ /* 0x000fe200078e020a */
[----:B------:R-:W-:-:S03]  /*7890*/  LOP3.LUT R13, R182, 0x180, RZ, 0xfc, !PT ;  /* 0x00000180b60d7812 */ /* 0x000fc600078efcff */
[----:B------:R-:W-:Y:S01]  /*78a0*/  IMAD.SHL.U32 R83, R3, 0x10, RZ ;  /* 0x0000001003537824 */ /* 0x000fe200078e00ff */
[----:B------:R0:W3:Y:S01]  /*78b0*/  @!P3 LDG.E.EL R196, desc[UR6][R10.64] ;  /* 0x000000060ac4b981 */ /* 0x0000e2000c2e1900 */
[----:B------:R-:W-:Y:S01]  /*78c0*/  SHF.R.U32.HI R13, RZ, 0x6, R13 ;  /* 0x00000006ff0d7819 */ /* 0x000fe2000001160d */
[----:B------:R-:W-:Y:S02]  /*78d0*/  IMAD.MOV.U32 R194, RZ, RZ, RZ ;  /* 0x000000ffffc27224 */ /* 0x000fe400078e00ff */
[----:B0-----:R-:W-:-:S04]  /*78e0*/  IMAD.WIDE.U32 R10, R83, 0x4, R148 ;  /* 0x00000004530a7825 */ /* 0x001fc800078e0094 */
[----:B------:R-:W-:Y:S02]  /*78f0*/  IMAD.SHL.U32 R171, R13, 0x10, RZ ;  /* 0x000000100dab7824 */ /* 0x000fe400078e00ff */
[----:B------:R-:W-:-:S05]  /*7900*/  IMAD.WIDE R10, R239, 0x4, R10 ;  /* 0x00000004ef0a7825 */ /* 0x000fca00078e020a */
[----:B------:R0:W3:Y:S01]  /*7910*/  @!P3 LDG.E.EL R194, desc[UR6][R10.64] ;  /* 0x000000060ac2b981 */ /* 0x0000e2000c2e1900 */
[----:B------:R-:W-:Y:S02]  /*7920*/  IMAD.MOV.U32 R192, RZ, RZ, RZ ;  /* 0x000000ffffc07224 */ /* 0x000fe400078e00ff */
[----:B0-----:R-:W-:-:S04]  /*7930*/  IMAD.WIDE.U32 R10, R171, 0x4, R146 ;  /* 0x00000004ab0a7825 */ /* 0x001fc800078e0092 */
[----:B------:R-:W-:Y:S02]  /*7940*/  IMAD.SHL.U32 R173, R177, 0x10, RZ ;  /* 0x00000010b1ad7824 */ /* 0x000fe400078e00ff */
[----:B------:R-:W-:-:S05]  /*7950*/  IMAD.WIDE R10, R239, 0x4, R10 ;  /* 0x00000004ef0a7825 */ /* 0x000fca00078e020a */
[----:B------:R0:W3:Y:S01]  /*7960*/  @!P3 LDG.E.EL R192, desc[UR6][R10.64] ;  /* 0x000000060ac0b981 */ /* 0x0000e2000c2e1900 */
[----:B------:R-:W-:Y:S02]  /*7970*/  IMAD.IADD R82, R19, 0x1, R4 ;  /* 0x0000000113527824 */ /* 0x000fe400078e0204 */
[----:B------:R-:W-:Y:S02]  /*7980*/  IMAD.MOV.U32 R191, RZ, RZ, RZ ;  /* 0x000000ffffbf7224 */ /* 0x000fe400078e00ff */
[----:B0-----:R-:W-:-:S04]  /*7990*/  IMAD.WIDE.U32 R10, R173, 0x4, R118 ;  /* 0x00000004ad0a7825 */ /* 0x001fc800078e0076 */
[----:B------:R-:W-:Y:S02]  /*79a0*/  IMAD.SHL.U32 R82, R82, 0x10, RZ ;  /* 0x0000001052527824 */ /* 0x000fe400078e00ff */
[----:B------:R-:W-:-:S05]  /*79b0*/  IMAD.WIDE R10, R239, 0x4, R10 ;  /* 0x00000004ef0a7825 */ /* 0x000fca00078e020a */
[----:B------:R0:W3:Y:S01]  /*79c0*/  @!P3 LDG.E.EL R191, desc[UR6][R10.64] ;  /* 0x000000060abfb981 */ /* 0x0000e2000c2e1900 */
[----:B------:R-:W-:Y:S02]  /*79d0*/  IMAD.SHL.U32 R190, R190, 0x4, RZ ;  /* 0x00000004bebe7824 */ /* 0x000fe400078e00ff */
[----:B0-----:R-:W-:-:S04]  /*79e0*/  IMAD.WIDE R10, R82, 0x4, R116 ;  /* 0x00000004520a7825 */ /* 0x001fc800078e0274 */
[----:B------:R-:W-:Y:S02]  /*79f0*/  VIADD R178, R82, 0xfffff800 ;  /* 0xfffff80052b27836 */ /* 0x000fe40000000000 */
[----:B------:R-:W-:Y:S01]  /*7a00*/  IMAD.WIDE R10, R16, 0x4, R10 ;  /* 0x00000004100a7825 */ /* 0x000fe200078e020a */
[----:B------:R-:W-:-:S04]  /*7a10*/  IADD3 R118, P3, R190, UR18, RZ ;  /* 0x00000012be767c10 */ /* 0x000fc8000ff7e0ff */
[----:B------:R0:W3:Y:S01]  /*7a20*/  @P1 LDG.E.EL R50, desc[UR6][R10.64] ;  /* 0x000000060a321981 */ /* 0x0000e2000c2e1900 */
[----:B------:R-:W-:Y:S01]  /*7a30*/  IMAD.WIDE R162, R166, 0x4, R162 ;  /* 0x00000004a6a27825 */ /* 0x000fe200078e02a2 */
[----:B------:R-:W-:Y:S02]  /*7a40*/  IADD3.X R119, R17, UR19, RZ, P3, !PT ;  /* 0x0000001311777c10 */ /* 0x000fe40009ffe4ff */
[----:B------:R-:W-:Y:S02]  /*7a50*/  CS2R R166, SRZ ;  /* 0x0000000000a67805 */ /* 0x000fe4000001ff00 */
[----:B------:R-:W-:Y:S01]  /*7a60*/  ISETP.GE.AND P3, PT, R0, 0x80, PT ;  /* 0x000000800000780c */ /* 0x000fe20003f66270 */
[----:B0-----:R-:W-:-:S04]  /*7a70*/  IMAD.WIDE R10, R178, 0x4, R114 ;  /* 0x00000004b20a7825 */ /* 0x001fc800078e0272 */
[----:B------:R-:W-:-:S04]  /*7a80*/  IMAD.WIDE.U32 R98, R172, 0x4, R98 ;  /* 0x00000004ac627825 */ /* 0x000fc800078e0062 */
[----:B------:R-:W-:-:S04]  /*7a90*/  IMAD.WIDE R10, R174, 0x4, R10 ;  /* 0x00000004ae0a7825 */ /* 0x000fc800078e020a */
[----:B------:R-:W-:Y:S01]  /*7aa0*/  IMAD.IADD R78, R3, 0x1, R4 ;  /* 0x00000001034e7824 */ /* 0x000fe200078e0204 */
[----:B------:R0:W3:Y:S01]  /*7ab0*/  @P2 LDG.E.EL R167, desc[UR6][R10.64] ;  /* 0x000000060aa72981 */ /* 0x0000e2000c2e1900 */
[----:B------:R-:W-:Y:S02]  /*7ac0*/  IMAD.MOV.U32 R54, RZ, RZ, RZ ;  /* 0x000000ffff367224 */ /* 0x000fe400078e00ff */
[----:B------:R-:W-:-:S04]  /*7ad0*/  IMAD.WIDE R98, R239, 0x4, R98 ;  /* 0x00000004ef627825 */ /* 0x000fc800078e0262 */
[----:B------:R-:W-:Y:S01]  /*7ae0*/  IMAD.SHL.U32 R78, R78, 0x10, RZ ;  /* 0x000000104e4e7824 */ /* 0x000fe200078e00ff */
[----:B------:R1:W3:Y:S01]  /*7af0*/  @!P3 LDG.E.EL R54, desc[UR6][R98.64] ;  /* 0x000000066236b981 */ /* 0x0002e2000c2e1900 */
[----:B0-----:R-:W-:-:S04]  /*7b00*/  VIADD R11, R82, 0xfffff400 ;  /* 0xfffff400520b7836 */ /* 0x001fc80000000000 */
[----:B------:R-:W-:Y:S01]  /*7b10*/  IMAD.WIDE R112, R11, 0x4, R112 ;  /* 0x000000040b707825 */ /* 0x000fe200078e0270 */
[----:B-1----:R-:W-:-:S03]  /*7b20*/  IADD3 R98, P3, R190, UR20, RZ ;  /* 0x00000014be627c10 */ /* 0x002fc6000ff7e0ff */
[----:B------:R-:W-:Y:S02]  /*7b30*/  VIADD R177, R78, 0xfffff800 ;  /* 0xfffff8004eb17836 */ /* 0x000fe40000000000 */
[----:B------:R-:W-:Y:S01]  /*7b40*/  IMAD.WIDE R112, R174, 0x4, R112 ;  /* 0x00000004ae707825 */ /* 0x000fe200078e0270 */
[----:B------:R-:W-:-:S03]  /*7b50*/  IADD3.X R99, R17, UR21, RZ, P3, !PT ;  /* 0x0000001511637c10 */ /* 0x000fc60009ffe4ff */
[----:B------:R-:W-:Y:S01]  /*7b60*/  IMAD.WIDE R46, R78, 0x4, R46 ;  /* 0x000000044e2e7825 */ /* 0x000fe200078e022e */
[----:B------:R-:W-:Y:S01]  /*7b70*/  LOP3.LUT P3, RZ, R5, 0x8, RZ, 0xc0, !PT ;  /* 0x0000000805ff7812 */ /* 0x000fe2000786c0ff */
[----:B------:R0:W3:Y:S02]  /*7b80*/  @P4 LDG.E.EL R166, desc[UR6][R112.64] ;  /* 0x0000000670a64981 */ /* 0x0000e4000c2e1900 */
[----:B------:R-:W-:-:S04]  /*7b90*/  IMAD.WIDE R80, R177, 0x4, R80 ;  /* 0x00000004b1507825 */ /* 0x000fc800078e0250 */
[----:B------:R-:W-:Y:S02]  /*7ba0*/  VIADD R3, R78, 0xfffff400 ;  /* 0xfffff4004e037836 */ /* 0x000fe40000000000 */
[----:B------:R-:W-:-:S04]  /*7bb0*/  IMAD.WIDE R80, R174, 0x4, R80 ;  /* 0x00000004ae507825 */ /* 0x000fc800078e0250 */
[----:B0-----:R-:W-:Y:S01]  /*7bc0*/  IMAD.WIDE R112, R16, 0x4, R46 ;  /* 0x0000000410707825 */ /* 0x001fe200078e022e */
[----:B------:R-:W-:-:S03]  /*7bd0*/  CS2R R46, SRZ ;  /* 0x00000000002e7805 */ /* 0x000fc6000001ff00 */
[----:B------:R-:W-:-:S03]  /*7be0*/  IMAD.WIDE R52, R3, 0x4, R52 ;  /* 0x0000000403347825 */ /* 0x000fc600078e0234 */
[----:B------:R0:W3:Y:S04]  /*7bf0*/  @P2 LDG.E.EL R47, desc[UR6][R80.64] ;  /* 0x00000006502f2981 */ /* 0x0000e8000c2e1900 */
[----:B------:R1:W3:Y:S01]  /*7c00*/  @P3 LDG.E.EL R46, desc[UR6][R112.64] ;  /* 0x00000006702e3981 */ /* 0x0002e2000c2e1900 */
[----:B0-----:R-:W-:Y:S01]  /*7c10*/  IMAD.WIDE R80, R174, 0x4, R52 ;  /* 0x00000004ae507825 */ /* 0x001fe200078e0234 */
[----:B------:R-:W-:Y:S02]  /*7c20*/  CS2R R52, SRZ ;  /* 0x0000000000347805 */ /* 0x000fe4000001ff00 */
[----:B-1----:R-:W-:-:S04]  /*7c30*/  IADD3 R112, P3, R190, UR16, RZ ;  /* 0x00000010be707c10 */ /* 0x002fc8000ff7e0ff */
[----:B------:R0:W3:Y:S01]  /*7c40*/  @P5 LDG.E.EL R53, desc[UR6][R80.64] ;  /* 0x0000000650355981 */ /* 0x0000e2000c2e1900 */
[----:B------:R-:W-:Y:S01]  /*7c50*/  IADD3.X R113, R17, UR17, RZ, P3, !PT ;  /* 0x0000001111717c10 */ /* 0x000fe20009ffe4ff */
[----:B------:R-:W-:Y:S01]  /*7c60*/  IMAD.WIDE.U32 R44, R83, 0x4, R44 ;  /* 0x00000004532c7825 */ /* 0x000fe200078e002c */
[----:B0-----:R-:W-:-:S04]  /*7c70*/  IADD3 R80, P3, R190, UR14, RZ ;  /* 0x0000000ebe507c10 */ /* 0x001fc8000ff7e0ff */
[----:B------:R-:W-:Y:S02]  /*7c80*/  IADD3.X R81, R17, UR15, RZ, P3, !PT ;  /* 0x0000000f11517c10 */ /* 0x000fe40009ffe4ff */
[----:B------:R-:W-:Y:S01]  /*7c90*/  ISETP.GE.AND P3, PT, R0, 0x80, PT ;  /* 0x000000800000780c */ /* 0x000fe20003f66270 */
[----:B------:R-:W-:-:S04]  /*7ca0*/  IMAD.WIDE R44, R239, 0x4, R44 ;  /* 0x00000004ef2c7825 */ /* 0x000fc800078e022c */
[----:B------:R-:W-:-:S08]  /*7cb0*/  IMAD.WIDE.U32 R38, R171, 0x4, R38 ;  /* 0x00000004ab267825 */ /* 0x000fd000078e0026 */
[----:B------:R-:W3:Y:S01]  /*7cc0*/  @!P3 LDG.E.EL R52, desc[UR6][R44.64] ;  /* 0x000000062c34b981 */ /* 0x000ee2000c2e1900 */
[----:B------:R-:W-:Y:S02]  /*7cd0*/  IMAD.MOV.U32 R49, RZ, RZ, RZ ;  /* 0x000000ffff317224 */ /* 0x000fe400078e00ff */
[----:B------:R-:W-:-:S04]  /*7ce0*/  IMAD.WIDE R38, R239, 0x4, R38 ;  /* 0x00000004ef267825 */ /* 0x000fc800078e0226 */
[----:B------:R-:W-:-:S04]  /*7cf0*/  IMAD.WIDE.U32 R36, R173, 0x4, R36 ;  /* 0x00000004ad247825 */ /* 0x000fc800078e0024 */
[----:B------:R-:W-:-:S04]  /*7d00*/  IMAD.WIDE R36, R239, 0x4, R36 ;  /* 0x00000004ef247825 */ /* 0x000fc800078e0224 */
[----:B------:R-:W-:-:S04]  /*7d10*/  IMAD.WIDE R30, R178, 0x4, R30 ;  /* 0x00000004b21e7825 */ /* 0x000fc800078e021e */
[----:B------:R-:W-:-:S04]  /*7d20*/  IMAD.WIDE R32, R82, 0x4, R32 ;  /* 0x0000000452207825 */ /* 0x000fc800078e0220 */
[----:B------:R-:W-:Y:S02]  /*7d30*/  IMAD.MOV.U32 R165, RZ, RZ, RZ ;  /* 0x000000ffffa57224 */ /* 0x000fe400078e00ff */
[----:B------:R-:W-:-:S04]  /*7d40*/  IMAD.WIDE R30, R174, 0x4, R30 ;  /* 0x00000004ae1e7825 */ /* 0x000fc800078e021e */
[----:B------:R-:W-:Y:S01]  /*7d50*/  IMAD.IADD R58, R13, 0x1, R4 ;  /* 0x000000010d3a7824 */ /* 0x000fe200078e0204 */
[----:B------:R-:W3:Y:S01]  /*7d60*/  @P2 LDG.E.EL R165, desc[UR6][R30.64] ;  /* 0x000000061ea52981 */ /* 0x000ee2000c2e1900 */
[----:B------:R-:W-:Y:S02]  /*7d70*/  IMAD.MOV.U32 R4, RZ, RZ, RZ ;  /* 0x000000ffff047224 */ /* 0x000fe400078e00ff */
[----:B------:R-:W-:-:S05]  /*7d80*/  IMAD.WIDE R32, R16, 0x4, R32 ;  /* 0x0000000410207825 */ /* 0x000fca00078e0220 */
[----:B------:R-:W3:Y:S01]  /*7d90*/  @P1 LDG.E.EL R4, desc[UR6][R32.64] ;  /* 0x0000000620041981 */ /* 0x000ee2000c2e1900 */
[C---:B--2---:R-:W-:Y:S01]  /*7da0*/  SHF.L.U64.HI R10, R193.reuse, 0x2, R183 ;  /* 0x00000002c10a7819 */ /* 0x044fe200000102b7 */
[----:B------:R-:W-:Y:S02]  /*7db0*/  IMAD.SHL.U32 R193, R193, 0x4, RZ ;  /* 0x00000004c1c17824 */ /* 0x000fe400078e00ff */
[----:B------:R-:W2:Y:S03]  /*7dc0*/  LDL.LU R183, [R1+0x94] ;  /* 0x0000940001b77983 */ /* 0x000ea60000300800 */
[----:B------:R-:W-:-:S04]  /*7dd0*/  IADD3 R114, P3, R193, UR18, RZ ;  /* 0x00000012c1727c10 */ /* 0x000fc8000ff7e0ff */
[----:B------:R-:W-:Y:S02]  /*7de0*/  IADD3.X R115, R10, UR19, RZ, P3, !PT ;  /* 0x000000130a737c10 */ /* 0x000fe40009ffe4ff */
[----:B------:R-:W-:-:S13]  /*7df0*/  ISETP.GE.AND P3, PT, R0, 0x80, PT ;  /* 0x000000800000780c */ /* 0x000fda0003f66270 */
[----:B------:R0:W2:Y:S02]  /*7e00*/  @!P3 LDG.E.EL R49, desc[UR6][R38.64] ;  /* 0x000000062631b981 */ /* 0x0000a4000c2e1900 */
[----:B0-----:R-:W-:-:S06]  /*7e10*/  IMAD.MOV.U32 R39, RZ, RZ, RZ ;  /* 0x000000ffff277224 */ /* 0x001fcc00078e00ff */
[----:B------:R-:W2:Y:S01]  /*7e20*/  @!P3 LDG.E.EL R39, desc[UR6][R36.64] ;  /* 0x000000062427b981 */ /* 0x000ea2000c2e1900 */
[----:B------:R-:W-:-:S04]  /*7e30*/  IADD3 R146, P3, R193, UR20, RZ ;  /* 0x00000014c1927c10 */ /* 0x000fc8000ff7e0ff */
[----:B------:R-:W-:Y:S02]  /*7e40*/  IADD3.X R147, R10, UR21, RZ, P3, !PT ;  /* 0x000000150a937c10 */ /* 0x000fe40009ffe4ff */
[----:B------:R-:W-:-:S04]  /*7e50*/  IADD3 R148, P3, R193, UR16, RZ ;  /* 0x00000010c1947c10 */ /* 0x000fc8000ff7e0ff */
[----:B------:R-:W-:Y:S02]  /*7e60*/  IADD3.X R149, R10, UR17, RZ, P3, !PT ;  /* 0x000000110a957c10 */ /* 0x000fe40009ffe4ff */
[----:B------:R-:W-:-:S04]  /*7e70*/  IADD3 R30, P3, R193, UR14, RZ ;  /* 0x0000000ec11e7c10 */ /* 0x000fc8000ff7e0ff */
[----:B------:R-:W-:Y:S02]  /*7e80*/  IADD3.X R31, R10, UR15, RZ, P3, !PT ;  /* 0x0000000f0a1f7c10 */ /* 0x000fe40009ffe4ff */
[----:B------:R-:W-:Y:S02]  /*7e90*/  IADD3 R32, P3, R195, UR14, RZ ;  /* 0x0000000ec3207c10 */ /* 0x000fe4000ff7e0ff */
[----:B------:R-:W2:Y:S01]  /*7ea0*/  LDL.LU R195, [R1+0x130] ;  /* 0x0001300001c37983 */ /* 0x000ea20000300800 */
[----:B------:R-:W-:-:S04]  /*7eb0*/  IMAD.SHL.U32 R58, R58, 0x10, RZ ;  /* 0x000000103a3a7824 */ /* 0x000fc800078e00ff */
[----:B------:R-:W-:-:S04]  /*7ec0*/  IMAD.WIDE R34, R58, 0x4, R34 ;  /* 0x000000043a227825 */ /* 0x000fc800078e0222 */
[----:B------:R-:W-:Y:S02]  /*7ed0*/  VIADD R176, R58, 0xfffff800 ;  /* 0xfffff8003ab07836 */ /* 0x000fe40000000000 */
[----:B------:R-:W-:Y:S01]  /*7ee0*/  IMAD.WIDE R44, R16, 0x4, R34 ;  /* 0x00000004102c7825 */ /* 0x000fe200078e0222 */
[----:B------:R-:W-:-:S03]  /*7ef0*/  CS2R R34, SRZ ;  /* 0x0000000000227805 */ /* 0x000fc6000001ff00 */
[----:B------:R-:W-:Y:S01]  /*7f00*/  IMAD.WIDE R42, R176, 0x4, R42 ;  /* 0x00000004b02a7825 */ /* 0x000fe200078e022a */
[----:B------:R-:W-:Y:S02]  /*7f10*/  IADD3.X R33, R7, UR15, RZ, P3, !PT ;  /* 0x0000000f07217c10 */ /* 0x000fe40009ffe4ff */
[----:B------:R0:W3:Y:S01]  /*7f20*/  @P0 LDG.E.EL R35, desc[UR6][R44.64] ;  /* 0x000000062c230981 */ /* 0x0000e2000c2e1900 */
[----:B------:R-:W-:Y:S01]  /*7f30*/  ISETP.GE.AND P3, PT, R0, 0x80, PT ;  /* 0x000000800000780c */ /* 0x000fe20003f66270 */
[----:B------:R-:W-:-:S04]  /*7f40*/  IMAD.WIDE.U32 R26, R172, 0x4, R26 ;  /* 0x00000004ac1a7825 */ /* 0x000fc800078e001a */
[----:B------:R-:W-:Y:S01]  /*7f50*/  IMAD.WIDE R42, R174, 0x4, R42 ;  /* 0x00000004ae2a7825 */ /* 0x000fe200078e022a */
[----:B0-----:R-:W-:-:S03]  /*7f60*/  CS2R R44, SRZ ;  /* 0x00000000002c7805 */ /* 0x001fc6000001ff00 */
[----:B------:R-:W-:-:S03]  /*7f70*/  IMAD.WIDE R26, R239, 0x4, R26 ;  /* 0x00000004ef1a7825 */ /* 0x000fc600078e021a */
[----:B------:R0:W3:Y:S02]  /*7f80*/  @P2 LDG.E.EL R45, desc[UR6][R42.64] ;  /* 0x000000062a2d2981 */ /* 0x0000e4000c2e1900 */
[----:B0-----:R-:W-:-:S06]  /*7f90*/  CS2R R42, SRZ ;  /* 0x00000000002a7805 */ /* 0x001fcc000001ff00 */
[----:B------:R0:W3:Y:S01]  /*7fa0*/  @!P3 LDG.E.EL R43, desc[UR6][R26.64] ;  /* 0x000000061a2bb981 */ /* 0x0000e2000c2e1900 */
[----:B------:R-:W-:Y:S01]  /*7fb0*/  CS2R R36, SRZ ;  /* 0x0000000000247805 */ /* 0x000fe2000001ff00 */
[----:B0-----:R-:W-:-:S04]  /*7fc0*/  IMAD.WIDE R26, R78, 0x4, R118 ;  /* 0x000000044e1a7825 */ /* 0x001fc800078e0276 */
[----:B------:R-:W-:-:S04]  /*7fd0*/  IMAD.WIDE R26, R16, 0x4, R26 ;  /* 0x00000004101a7825 */ /* 0x000fc800078e021a */
[----:B------:R-:W-:-:S04]  /*7fe0*/  VIADD R175, R58, 0xfffff400 ;  /* 0xfffff4003aaf7836 */ /* 0x000fc80000000000 */
[----:B------:R-:W-:-:S04]  /*7ff0*/  IMAD.WIDE R40, R175, 0x4, R40 ;  /* 0x00000004af287825 */ /* 0x000fc800078e0228 */
[----:B------:R-:W-:-:S05]  /*8000*/  IMAD.WIDE R40, R174, 0x4, R40 ;  /* 0x00000004ae287825 */ /* 0x000fca00078e0228 */
[----:B------:R0:W3:Y:S02]  /*8010*/  @P6 LDG.E.EL R56, desc[UR6][R40.64] ;  /* 0x0000000628386981 */ /* 0x0000e4000c2e1900 */
[----:B0-----:R-:W-:Y:S01]  /*8020*/  CS2R R40, SRZ ;  /* 0x0000000000287805 */ /* 0x001fe2000001ff00 */
[C---:B--2---:R-:W-:Y:S01]  /*8030*/  IMAD.SHL.U32 R116, R195.reuse, 0x4, RZ ;  /* 0x00000004c3747824 */ /* 0x044fe200078e00ff */
[----:B------:R-:W-:-:S04]  /*8040*/  SHF.L.U64.HI R7, R195, 0x2, R183 ;  /* 0x00000002c3077819 */ /* 0x000fc800000102b7 */
[----:B------:R-:W-:-:S04]  /*8050*/  IADD3 R156, P3, R116, UR18, RZ ;  /* 0x00000012749c7c10 */ /* 0x000fc8000ff7e0ff */
[----:B------:R-:W-:Y:S02]  /*8060*/  IADD3.X R157, R7, UR19, RZ, P3, !PT ;  /* 0x00000013079d7c10 */ /* 0x000fe40009ffe4ff */
[----:B------:R-:W-:-:S13]  /*8070*/  LOP3.LUT P3, RZ, R5, 0x8, RZ, 0xc0, !PT ;  /* 0x0000000805ff7812 */ /* 0x000fda000786c0ff */
[----:B------:R0:W2:Y:S02]  /*8080*/  @P3 LDG.E.EL R37, desc[UR6][R26.64] ;  /* 0x000000061a253981 */ /* 0x0000a4000c2e1900 */
[----:B0-----:R-:W-:-:S04]  /*8090*/  IMAD.WIDE R26, R177, 0x4, R98 ;  /* 0x00000004b11a7825 */ /* 0x001fc800078e0262 */
[----:B------:R-:W-:-:S05]  /*80a0*/  IMAD.WIDE R26, R174, 0x4, R26 ;  /* 0x00000004ae1a7825 */ /* 0x000fca00078e021a */
[----:B------:R0:W2:Y:S01]  /*80b0*/  @P2 LDG.E.EL R42, desc[UR6][R26.64] ;  /* 0x000000061a2a2981 */ /* 0x0000a2000c2e1900 */
[----:B------:R-:W-:Y:S01]  /*80c0*/  IADD3 R118, P3, R116, UR20, RZ ;  /* 0x0000001474767c10 */ /* 0x000fe2000ff7e0ff */
[----:B0-----:R-:W-:-:S04]  /*80d0*/  IMAD.WIDE R26, R3, 0x4, R112 ;  /* 0x00000004031a7825 */ /* 0x001fc800078e0270 */
[----:B------:R-:W-:Y:S01]  /*80e0*/  IMAD.WIDE R26, R174, 0x4, R26 ;  /* 0x00000004ae1a7825 */ /* 0x000fe200078e021a */
[----:B------:R-:W-:-:S04]  /*80f0*/  IADD3.X R119, R7, UR21, RZ, P3, !PT ;  /* 0x0000001507777c10 */ /* 0x000fc80009ffe4ff */
[----:B------:R0:W2:Y:S02]  /*8100*/  @P5 LDG.E.EL R40, desc[UR6][R26.64] ;  /* 0x000000061a285981 */ /* 0x0000a4000c2e1900 */
[----:B0-----:R-:W-:Y:S01]  /*8110*/  IMAD.WIDE.U32 R26, R83, 0x4, R80 ;  /* 0x00000004531a7825 */ /* 0x001fe200078e0050 */
[----:B------:R-:W-:-:S04]  /*8120*/  IADD3 R80, P3, R116, UR16, RZ ;  /* 0x0000001074507c10 */ /* 0x000fc8000ff7e0ff */
[----:B------:R-:W-:Y:S02]  /*8130*/  IADD3.X R81, R7, UR17, RZ, P3, !PT ;  /* 0x0000001107517c10 */ /* 0x000fe40009ffe4ff */
[----:B------:R-:W-:-:S04]  /*8140*/  IADD3 R116, P3, R116, UR14, RZ ;  /* 0x0000000e74747c10 */ /* 0x000fc8000ff7e0ff */
[----:B------:R-:W-:Y:S02]  /*8150*/  IADD3.X R117, R7, UR15, RZ, P3, !PT ;  /* 0x0000000f07757c10 */ /* 0x000fe40009ffe4ff */
[----:B------:R-:W-:Y:S02]  /*8160*/  SHF.L.U64.HI R7, R199, 0x2, R201 ;  /* 0x00000002c7077819 */ /* 0x000fe400000102c9 */
[----:B------:R-:W2:Y:S04]  /*8170*/  LDL.LU R201, [R1+0x12c] ;  /* 0x00012c0001c97983 */ /* 0x000ea80000300800 */
[----:B------:R-:W2:Y:S01]  /*8180*/  LDL.LU R183, [R1+0xec] ;  /* 0x0000ec0001b77983 */ /* 0x000ea20000300800 */
[----:B------:R-:W-:-:S04]  /*8190*/  LOP3.LUT R5, R5, 0xfffffbff, RZ, 0xc0, !PT ;  /* 0xfffffbff05057812 */ /* 0x000fc800078ec0ff */
[----:B------:R-:W-:Y:S02]  /*81a0*/  @P5 LOP3.LUT R5, R5, 0x400, RZ, 0xfc, !PT ;  /* 0x0000040005055812 */ /* 0x000fe400078efcff */
[----:B------:R-:W-:Y:S01]  /*81b0*/  ISETP.GE.AND P5, PT, R0, 0x80, PT ;  /* 0x000000800000780c */ /* 0x000fe20003fa6270 */
[----:B------:R-:W-:-:S04]  /*81c0*/  IMAD.WIDE R26, R239, 0x4, R26 ;  /* 0x00000004ef1a7825 */ /* 0x000fc800078e021a */
[----:B------:R-:W-:-:S08]  /*81d0*/  IMAD.WIDE R28, R11, 0x4, R28 ;  /* 0x000000040b1c7825 */ /* 0x000fd000078e021c */
[----:B------:R0:W3:Y:S02]  /*81e0*/  @!P5 LDG.E.EL R41, desc[UR6][R26.64] ;  /* 0x000000061a29d981 */ /* 0x0000e4000c2e1900 */
[----:B0-----:R-:W-:-:S04]  /*81f0*/  IMAD.WIDE R26, R58, 0x4, R114 ;  /* 0x000000043a1a7825 */ /* 0x001fc800078e0272 */
[----:B------:R-:W-:-:S04]  /*8200*/  IMAD.WIDE R26, R16, 0x4, R26 ;  /* 0x00000004101a7825 */ /* 0x000fc800078e021a */
[----:B------:R-:W-:Y:S01]  /*8210*/  IMAD.MOV.U32 R164, RZ, RZ, RZ ;  /* 0x000000ffffa47224 */ /* 0x000fe200078e00ff */
[----:B------:R0:W3:Y:S01]  /*8220*/  @P0 LDG.E.EL R34, desc[UR6][R26.64] ;  /* 0x000000061a220981 */ /* 0x0000e2000c2e1900 */
[----:B------:R-:W-:-:S05]  /*8230*/  IMAD.WIDE R28, R174, 0x4, R28 ;  /* 0x00000004ae1c7825 */ /* 0x000fca00078e021c */
[----:B------:R1:W3:Y:S01]  /*8240*/  @P4 LDG.E.EL R164, desc[UR6][R28.64] ;  /* 0x000000061ca44981 */ /* 0x0002e2000c2e1900 */
[----:B0-----:R-:W-:Y:S01]  /*8250*/  IMAD.WIDE R26, R176, 0x4, R146 ;  /* 0x00000004b01a7825 */ /* 0x001fe200078e0292 */
[----:B-1----:R-:W-:-:S03]  /*8260*/  CS2R R28, SRZ ;  /* 0x00000000001c7805 */ /* 0x002fc6000001ff00 */
[----:B------:R-:W-:-:S05]  /*8270*/  IMAD.WIDE R26, R174, 0x4, R26 ;  /* 0x00000004ae1a7825 */ /* 0x000fca00078e021a */
[----:B------:R0:W3:Y:S02]  /*8280*/  @P2 LDG.E.EL R28, desc[UR6][R26.64] ;  /* 0x000000061a1c2981 */ /* 0x0000e4000c2e1900 */
[----:B0-----:R-:W-:-:S04]  /*8290*/  IMAD.WIDE R26, R175, 0x4, R148 ;  /* 0x00000004af1a7825 */ /* 0x001fc800078e0294 */
[----:B------:R-:W-:-:S05]  /*82a0*/  IMAD.WIDE R26, R174, 0x4, R26 ;  /* 0x00000004ae1a7825 */ /* 0x000fca00078e021a */
[----:B------:R0:W3:Y:S01]  /*82b0*/  @P6 LDG.E.EL R44, desc[UR6][R26.64] ;  /* 0x000000061a2c6981 */ /* 0x0000e2000c2e1900 */
[----:B------:R-:W-:Y:S02]  /*82c0*/  IMAD.MOV.U32 R38, RZ, RZ, RZ ;  /* 0x000000ffff267224 */ /* 0x000fe400078e00ff */
[----:B------:R-:W-:-:S04]  /*82d0*/  IMAD.WIDE.U32 R32, R173, 0x4, R32 ;  /* 0x00000004ad207825 */ /* 0x000fc800078e0020 */
[----:B0-----:R-:W-:-:S04]  /*82e0*/  IMAD.WIDE.U32 R26, R171, 0x4, R30 ;  /* 0x00000004ab1a7825 */ /* 0x001fc800078e001e */
[----:B------:R-:W-:-:S04]  /*82f0*/  IMAD.WIDE R26, R239, 0x4, R26 ;  /* 0x00000004ef1a7825 */ /* 0x000fc800078e021a */
[----:B------:R-:W-:Y:S01]  /*8300*/  IMAD.SHL.U32 R114, R199, 0x4, RZ ;  /* 0x00000004c7727824 */ /* 0x000fe200078e00ff */
[----:B------:R0:W3:Y:S01]  /*8310*/  @!P5 LDG.E.EL R38, desc[UR6][R26.64] ;  /* 0x000000061a26d981 */ /* 0x0000e2000c2e1900 */
[----:B------:R-:W-:-:S04]  /*8320*/  IMAD.WIDE R32, R239, 0x4, R32 ;  /* 0x00000004ef207825 */ /* 0x000fc800078e0220 */
[----:B------:R-:W-:Y:S01]  /*8330*/  IMAD.WIDE R112, R82, 0x4, R156 ;  /* 0x0000000452707825 */ /* 0x000fe200078e029c */
[----:B------:R-:W-:Y:S02]  /*8340*/  IADD3 R98, P3, R114, UR18, RZ ;  /* 0x0000001272627c10 */ /* 0x000fe4000ff7e0ff */
[----:B0-----:R-:W-:Y:S02]  /*8350*/  CS2R R26, SRZ ;  /* 0x00000000001a7805 */ /* 0x001fe4000001ff00 */
[----:B------:R-:W-:Y:S01]  /*8360*/  IADD3.X R99, R7, UR19, RZ, P3, !PT ;  /* 0x0000001307637c10 */ /* 0x000fe20009ffe4ff */
[----:B------:R-:W-:Y:S01]  /*8370*/  IMAD.WIDE R112, R16, 0x4, R112 ;  /* 0x0000000410707825 */ /* 0x000fe200078e0270 */
[----:B------:R-:W-:Y:S02]  /*8380*/  IADD3 R30, P3, R114, UR20, RZ ;  /* 0x00000014721e7c10 */ /* 0x000fe4000ff7e0ff */
[----:B------:R0:W3:Y:S02]  /*8390*/  @!P5 LDG.E.EL R26, desc[UR6][R32.64] ;  /* 0x00000006201ad981 */ /* 0x0000e4000c2e1900 */
[----:B------:R-:W-:-:S02]  /*83a0*/  IADD3.X R31, R7, UR21, RZ, P3, !PT ;  /* 0x00000015071f7c10 */ /* 0x000fc40009ffe4ff */
[----:B0-----:R-:W-:-:S06]  /*83b0*/  CS2R R32, SRZ ;  /* 0x0000000000207805 */ /* 0x001fcc000001ff00 */
[----:B------:R0:W3:Y:S01]  /*83c0*/  @P1 LDG.E.EL R32, desc[UR6][R112.64] ;  /* 0x0000000670201981 */ /* 0x0000e2000c2e1900 */
[----:B------:R-:W-:-:S03]  /*83d0*/  SHF.L.U64.HI R13, R209, 0x2, R235 ;  /* 0x00000002d10d7819 */ /* 0x000fc600000102eb */
[----:B------:R-:W3:Y:S01]  /*83e0*/  LDL.LU R235, [R1+0x128] ;  /* 0x0001280001eb7983 */ /* 0x000ee20000300800 */
[----:B0-----:R-:W-:-:S04]  /*83f0*/  IADD3 R112, P3, R114, UR16, RZ ;  /* 0x0000001072707c10 */ /* 0x001fc8000ff7e0ff */
[----:B------:R-:W-:Y:S02]  /*8400*/  IADD3.X R113, R7, UR17, RZ, P3, !PT ;  /* 0x0000001107717c10 */ /* 0x000fe40009ffe4ff */
[----:B------:R-:W-:-:S04]  /*8410*/  IADD3 R114, P3, R114, UR14, RZ ;  /* 0x0000000e72727c10 */ /* 0x000fc8000ff7e0ff */
[----:B------:R-:W-:Y:S02]  /*8420*/  IADD3.X R115, R7, UR15, RZ, P3, !PT ;  /* 0x0000000f07737c10 */ /* 0x000fe40009ffe4ff */
[----:B--2---:R-:W-:Y:S02]  /*8430*/  SHF.L.U64.HI R7, R201, 0x2, R183 ;  /* 0x00000002c9077819 */ /* 0x004fe400000102b7 */
[----:B------:R-:W3:Y:S01]  /*8440*/  LDL.LU R183, [R1+0xf4] ;  /* 0x0000f40001b77983 */ /* 0x000ee20000300800 */
[----:B------:R-:W-:-:S04]  /*8450*/  IMAD.WIDE R90, R82, 0x4, R90 ;  /* 0x00000004525a7825 */ /* 0x000fc800078e025a */
[----:B------:R-:W-:Y:S02]  /*8460*/  IMAD.MOV.U32 R23, RZ, RZ, RZ ;  /* 0x000000ffff177224 */ /* 0x000fe400078e00ff */
[----:B------:R-:W-:-:S05]  /*8470*/  IMAD.WIDE R90, R16, 0x4, R90 ;  /* 0x00000004105a7825 */ /* 0x000fca00078e025a */
[----:B------:R-:W2:Y:S01]  /*8480*/  @P1 LDG.E.EL R23, desc[UR6][R90.64] ;  /* 0x000000065a171981 */ /* 0x000ea2000c2e1900 */
[----:B------:R-:W-:-:S04]  /*8490*/  IMAD.WIDE R162, R25, 0x4, R162 ;  /* 0x0000000419a27825 */ /* 0x000fc800078e02a2 */
[----:B------:R-:W-:Y:S01]  /*84a0*/  IMAD.WIDE R80, R11, 0x4, R80 ;  /* 0x000000040b507825 */ /* 0x000fe200078e0250 */
[----:B------:R0:W2:Y:S03]  /*84b0*/  @P0 LDG.E.EL R75, desc[UR6][R162.64] ;  /* 0x00000006a24b0981 */ /* 0x0000a6000c2e1900 */
[----:B------:R-:W-:Y:S02]  /*84c0*/  IMAD.SHL.U32 R201, R201, 0x4, RZ ;  /* 0x00000004c9c97824 */ /* 0x000fe400078e00ff */
[----:B------:R-:W-:Y:S01]  /*84d0*/  IMAD.WIDE R80, R174, 0x4, R80 ;  /* 0x00000004ae507825 */ /* 0x000fe200078e0250 */
[----:B0-----:R-:W-:-:S03]  /*84e0*/  CS2R R162, SRZ ;  /* 0x0000000000a27805 */ /* 0x001fc6000001ff00 */
[----:B------:R-:W-:-:S03]  /*84f0*/  IMAD.WIDE.U32 R116, R172, 0x4, R116 ;  /* 0x00000004ac747825 */ /* 0x000fc600078e0074 */
[----:B------:R0:W2:Y:S01]  /*8500*/  @P4 LDG.E.EL R162, desc[UR6][R80.64] ;  /* 0x0000000650a24981 */ /* 0x0000a2000c2e1900 */
[----:B------:R-:W-:Y:S02]  /*8510*/  IMAD.MOV.U32 R10, RZ, RZ, RZ ;  /* 0x000000ffff0a7224 */ /* 0x000fe400078e00ff */
[----:B------:R-:W-:-:S04]  /*8520*/  IMAD.WIDE R116, R239, 0x4, R116 ;  /* 0x00000004ef747825 */ /* 0x000fc800078e0274 */
[----:B------:R-:W-:Y:S01]  /*8530*/  IMAD.MOV.U32 R232, RZ, RZ, RZ ;  /* 0x000000ffffe87224 */ /* 0x000fe200078e00ff */
[----:B------:R-:W2:Y:S01]  /*8540*/  @!P5 LDG.E.EL R10, desc[UR6][R116.64] ;  /* 0x00000006740ad981 */ /* 0x000ea2000c2e1900 */
[----:B0-----:R-:W-:Y:S01]  /*8550*/  IADD3 R80, P3, R201, UR18, RZ ;  /* 0x00000012c9507c10 */ /* 0x001fe2000ff7e0ff */
[----:B------:R-:W-:-:S03]  /*8560*/  IMAD.WIDE R98, R78, 0x4, R98 ;  /* 0x000000044e627825 */ /* 0x000fc600078e0262 */
[----:B------:R0:W2:Y:S01]  /*8570*/  @P2 LDG.E.EL R232, desc[UR6][R160.64] ;  /* 0x00000006a0e82981 */ /* 0x0000a2000c2e1900 */
[----:B------:R-:W-:Y:S02]  /*8580*/  IADD3.X R81, R7, UR19, RZ, P3, !PT ;  /* 0x0000001307517c10 */ /* 0x000fe40009ffe4ff */
[C---:B------:R-:W-:Y:S02]  /*8590*/  LOP3.LUT P3, RZ, R5.reuse, 0x8, RZ, 0xc0, !PT ;  /* 0x0000000805ff7812 */ /* 0x040fe4000786c0ff */
[----:B------:R-:W-:Y:S01]  /*85a0*/  LOP3.LUT P5, RZ, R5, 0x400, RZ, 0xc0, !PT ;  /* 0x0000040005ff7812 */ /* 0x000fe200078ac0ff */
[----:B------:R-:W-:-:S04]  /*85b0*/  IMAD.WIDE R112, R3, 0x4, R112 ;  /* 0x0000000403707825 */ /* 0x000fc800078e0270 */
[----:B------:R-:W-:-:S04]  /*85c0*/  IMAD.WIDE R98, R16, 0x4, R98 ;  /* 0x0000000410627825 */ /* 0x000fc800078e0262 */
[----:B0-----:R-:W-:Y:S02]  /*85d0*/  IMAD.SHL.U32 R160, R209, 0x4, RZ ;  /* 0x00000004d1a07824 */ /* 0x001fe400078e00ff */
[----:B------:R0:W2:Y:S01]  /*85e0*/  @P3 LDG.E.EL R27, desc[UR6][R98.64] ;  /* 0x00000006621b3981 */ /* 0x0000a2000c2e1900 */
[----:B------:R-:W-:-:S05]  /*85f0*/  IMAD.WIDE R112, R174, 0x4, R112 ;  /* 0x00000004ae707825 */ /* 0x000fca00078e0270 */
[----:B------:R1:W2:Y:S01]  /*8600*/  @P5 LDG.E.EL R29, desc[UR6][R112.64] ;  /* 0x00000006701d5981 */ /* 0x0002a2000c2e1900 */
[----:B0-----:R-:W-:-:S04]  /*8610*/  IADD3 R98, P3, R160, UR18, RZ ;  /* 0x00000012a0627c10 */ /* 0x001fc8000ff7e0ff */
[----:B------:R-:W-:Y:S02]  /*8620*/  IADD3.X R99, R13, UR19, RZ, P3, !PT ;  /* 0x000000130d637c10 */ /* 0x000fe40009ffe4ff */
[----:B-1----:R-:W-:Y:S01]  /*8630*/  IADD3 R112, P3, R160, UR20, RZ ;  /* 0x00000014a0707c10 */ /* 0x002fe2000ff7e0ff */
[----:B------:R-:W-:-:S03]  /*8640*/  IMAD.WIDE.U32 R114, R83, 0x4, R114 ;  /* 0x0000000453727825 */ /* 0x000fc600078e0072 */
[----:B------:R-:W-:Y:S02]  /*8650*/  IADD3.X R113, R13, UR21, RZ, P3, !PT ;  /* 0x000000150d717c10 */ /* 0x000fe40009ffe4ff */
[----:B------:R-:W-:Y:S01]  /*8660*/  ISETP.GE.AND P3, PT, R0, 0x80, PT ;  /* 0x000000800000780c */ /* 0x000fe20003f66270 */
[----:B------:R-:W-:Y:S01]  /*8670*/  IMAD.WIDE R98, R58, 0x4, R98 ;  /* 0x000000043a627825 */ /* 0x000fe200078e0262 */
[----:B---3--:R-:W-:Y:S02]  /*8680*/  SHF.L.U64.HI R90, R235, 0x2, R183 ;  /* 0x00000002eb5a7819 */ /* 0x008fe400000102b7 */
[----:B------:R-:W3:Y:S01]  /*8690*/  LDL.LU R183, [R1+0xe8] ;  /* 0x0000e80001b77983 */ /* 0x000ee20000300800 */
[----:B------:R-:W-:Y:S02]  /*86a0*/  IMAD.MOV.U32 R25, RZ, RZ, RZ ;  /* 0x000000ffff197224 */ /* 0x000fe400078e00ff */
[----:B------:R-:W-:-:S04]  /*86b0*/  IMAD.WIDE R114, R239, 0x4, R114 ;  /* 0x00000004ef727825 */ /* 0x000fc800078e0272 */
[----:B------:R-:W-:Y:S02]  /*86c0*/  IMAD.WIDE R98, R16, 0x4, R98 ;  /* 0x0000000410627825 */ /* 0x000fe400078e0262 */
[----:B------:R-:W2:Y:S02]  /*86d0*/  @!P3 LDG.E.EL R33, desc[UR6][R114.64] ;  /* 0x000000067221b981 */ /* 0x000ea4000c2e1900 */
[----:B------:R-:W-:Y:S02]  /*86e0*/  IMAD.WIDE R118, R178, 0x4, R118 ;  /* 0x00000004b2767825 */ /* 0x000fe400078e0276 */
[----:B------:R0:W2:Y:S02]  /*86f0*/  @P0 LDG.E.EL R25, desc[UR6][R98.64] ;  /* 0x0000000662190981 */ /* 0x0000a4000c2e1900 */
[----:B------:R-:W-:Y:S01]  /*8700*/  IMAD.WIDE R86, R11, 0x4, R86 ;  /* 0x000000040b567825 */ /* 0x000fe200078e0256 */
[----:B0-----:R-:W-:-:S03]  /*8710*/  IADD3 R98, P3, R160, UR16, RZ ;  /* 0x00000010a0627c10 */ /* 0x001fc6000ff7e0ff */
[----:B------:R-:W-:Y:S01]  /*8720*/  IMAD.WIDE R118, R174, 0x4, R118 ;  /* 0x00000004ae767825 */ /* 0x000fe200078e0276 */
[----:B------:R-:W-:-:S03]  /*8730*/  IADD3.X R99, R13, UR17, RZ, P3, !PT ;  /* 0x000000110d637c10 */ /* 0x000fc60009ffe4ff */
[----:B------:R-:W-:Y:S01]  /*8740*/  IMAD.MOV.U32 R91, RZ, RZ, RZ ;  /* 0x000000ffff5b7224 */ /* 0x000fe200078e00ff */
[----:B------:R0:W2:Y:S01]  /*8750*/  @P2 LDG.E.EL R163, desc[UR6][R118.64] ;  /* 0x0000000676a32981 */ /* 0x0000a2000c2e1900 */
[----:B------:R-:W-:-:S04]  /*8760*/  IMAD.WIDE R86, R174, 0x4, R86 ;  /* 0x00000004ae567825 */ /* 0x000fc800078e0256 */
[----:B------:R-:W-:Y:S01]  /*8770*/  IMAD.WIDE R98, R175, 0x4, R98 ;  /* 0x00000004af627825 */ /* 0x000fe200078e0262 */
[----:B------:R1:W2:Y:S01]  /*8780*/  @P4 LDG.E.EL R91, desc[UR6][R86.64] ;  /* 0x00000006565b4981 */ /* 0x0002a2000c2e1900 */
[----:B0-----:R-:W-:Y:S02]  /*8790*/  IADD3 R118, P3, R201, UR20, RZ ;  /* 0x00000014c9767c10 */ /* 0x001fe4000ff7e0ff */
[----:B------:R-:W-:Y:S02]  /*87a0*/  IMAD.WIDE R98, R174, 0x4, R98 ;  /* 0x00000004ae627825 */ /* 0x000fe400078e0262 */
[----:B------:R-:W-:Y:S02]  /*87b0*/  IADD3.X R119, R7, UR21, RZ, P3, !PT ;  /* 0x0000001507777c10 */ /* 0x000fe40009ffe4ff */
[----:B-1----:R-:W-:Y:S01]  /*87c0*/  IADD3 R86, P3, R201, UR16, RZ ;  /* 0x00000010c9567c10 */ /* 0x002fe2000ff7e0ff */
[----:B------:R0:W2:Y:S03]  /*87d0*/  @P6 LDG.E.EL R36, desc[UR6][R98.64] ;  /* 0x0000000662246981 */ /* 0x0000a6000c2e1900 */
[----:B------:R-:W-:Y:S01]  /*87e0*/  IADD3.X R87, R7, UR17, RZ, P3, !PT ;  /* 0x0000001107577c10 */ /* 0x000fe20009ffe4ff */
[----:B------:R-:W-:Y:S01]  /*87f0*/  IMAD.WIDE R30, R177, 0x4, R30 ;  /* 0x00000004b11e7825 */ /* 0x000fe200078e021e */
[----:B0-----:R-:W-:-:S03]  /*8800*/  IADD3 R98, P3, R201, UR14, RZ ;  /* 0x0000000ec9627c10 */ /* 0x001fc6000ff7e0ff */
[----:B------:R-:W-:Y:S01]  /*8810*/  IMAD.WIDE R110, R78, 0x4, R110 ;  /* 0x000000044e6e7825 */ /* 0x000fe200078e026e */
[----:B------:R-:W-:Y:S02]  /*8820*/  IADD3.X R99, R7, UR15, RZ, P3, !PT ;  /* 0x0000000f07637c10 */ /* 0x000fe40009ffe4ff */
[----:B------:R-:W-:Y:S01]  /*8830*/  LOP3.LUT P3, RZ, R5, 0x8, RZ, 0xc0, !PT ;  /* 0x0000000805ff7812 */ /* 0x000fe2000786c0ff */
[----:B------:R-:W-:Y:S01]  /*8840*/  IMAD.WIDE R116, R174, 0x4, R30 ;  /* 0x00000004ae747825 */ /* 0x000fe200078e021e */
[----:B------:R-:W-:-:S03]  /*8850*/  CS2R R30, SRZ ;  /* 0x00000000001e7805 */ /* 0x000fc6000001ff00 */
[----:B------:R-:W-:-:S03]  /*8860*/  IMAD.WIDE R84, R3, 0x4, R84 ;  /* 0x0000000403547825 */ /* 0x000fc600078e0254 */
[----:B------:R0:W2:Y:S01]  /*8870*/  @P2 LDG.E.EL R31, desc[UR6][R116.64] ;  /* 0x00000006741f2981 */ /* 0x0000a2000c2e1900 */
[----:B------:R-:W-:Y:S02]  /*8880*/  IMAD.MOV.U32 R19, RZ, RZ, RZ ;  /* 0x000000ffff137224 */ /* 0x000fe400078e00ff */
[----:B------:R-:W-:-:S04]  /*8890*/  IMAD.WIDE R110, R16, 0x4, R110 ;  /* 0x00000004106e7825 */ /* 0x000fc800078e026e */
[----:B------:R-:W-:Y:S01]  /*88a0*/  IMAD.WIDE R20, R58, 0x4, R20 ;  /* 0x000000043a147825 */ /* 0x000fe200078e0214 */
[----:B------:R1:W2:Y:S03]  /*88b0*/  @P3 LDG.E.EL R19, desc[UR6][R110.64] ;  /* 0x000000066e133981 */ /* 0x0002a6000c2e1900 */
[----:B------:R-:W-:Y:S02]  /*88c0*/  IMAD.MOV.U32 R7, RZ, RZ, RZ ;  /* 0x000000ffff077224 */ /* 0x000fe400078e00ff */
[----:B------:R-:W-:-:S04]  /*88d0*/  IMAD.WIDE R84, R174, 0x4, R84 ;  /* 0x00000004ae547825 */ /* 0x000fc800078e0254 */
[----:B0-----:R-:W-:Y:S01]  /*88e0*/  IMAD.SHL.U32 R116, R235, 0x4, RZ ;  /* 0x00000004eb747824 */ /* 0x001fe200078e00ff */
[----:B------:R0:W2:Y:S01]  /*88f0*/  @P5 LDG.E.EL R7, desc[UR6][R84.64] ;  /* 0x0000000654075981 */ /* 0x0000a2000c2e1900 */
[----:B-1----:R-:W-:Y:S01]  /*8900*/  IMAD.WIDE R110, R16, 0x4, R20 ;  /* 0x00000004106e7825 */ /* 0x002fe200078e0214 */
[----:B------:R-:W-:-:S06]  /*8910*/  CS2R R20, SRZ ;  /* 0x0000000000147805 */ /* 0x000fcc000001ff00 */
[----:B------:R1:W2:Y:S01]  /*8920*/  @P0 LDG.E.EL R20, desc[UR6][R110.64] ;  /* 0x000000066e140981 */ /* 0x0002a2000c2e1900 */
[----:B0-----:R-:W-:-:S04]  /*8930*/  IADD3 R84, P3, R116, UR18, RZ ;  /* 0x0000001274547c10 */ /* 0x001fc8000ff7e0ff */
[----:B------:R-:W-:Y:S02]  /*8940*/  IADD3.X R85, R90, UR19, RZ, P3, !PT ;  /* 0x000000135a557c10 */ /* 0x000fe40009ffe4ff */
[----:B-1----:R-:W-:Y:S01]  /*8950*/  IADD3 R110, P3, R116, UR20, RZ ;  /* 0x00000014746e7c10 */ /* 0x002fe2000ff7e0ff */
[----:B------:R-:W-:-:S03]  /*8960*/  IMAD.WIDE R100, R78, 0x4, R100 ;  /* 0x000000044e647825 */ /* 0x000fc600078e0264 */
[----:B------:R-:W-:Y:S02]  /*8970*/  IADD3.X R111, R90, UR21, RZ, P3, !PT ;  /* 0x000000155a6f7c10 */ /* 0x000fe40009ffe4ff */
[----:B------:R-:W-:Y:S01]  /*8980*/  LOP3.LUT P3, RZ, R5, 0x8, RZ, 0xc0, !PT ;  /* 0x0000000805ff7812 */ /* 0x000fe2000786c0ff */
[----:B------:R-:W-:Y:S02]  /*8990*/  IMAD.MOV.U32 R17, RZ, RZ, RZ ;  /* 0x000000ffff117224 */ /* 0x000fe400078e00ff */
[----:B------:R-:W-:-:S04]  /*89a0*/  IMAD.WIDE R100, R16, 0x4, R100 ;  /* 0x0000000410647825 */ /* 0x000fc800078e0264 */
[----:B------:R-:W-:-:S06]  /*89b0*/  IMAD.WIDE R112, R176, 0x4, R112 ;  /* 0x00000004b0707825 */ /* 0x000fcc00078e0270 */
[----:B------:R-:W2:Y:S01]  /*89c0*/  @P3 LDG.E.EL R17, desc[UR6][R100.64] ;  /* 0x0000000664113981 */ /* 0x000ea2000c2e1900 */
[----:B------:R-:W-:Y:S01]  /*89d0*/  IADD3 R114, P3, R116, UR16, RZ ;  /* 0x0000001074727c10 */ /* 0x000fe2000ff7e0ff */
[----:B------:R-:W-:-:S03]  /*89e0*/  IMAD.WIDE R112, R174, 0x4, R112 ;  /* 0x00000004ae707825 */ /* 0x000fc600078e0270 */
[----:B------:R-:W-:Y:S02]  /*89f0*/  IADD3.X R115, R90, UR17, RZ, P3, !PT ;  /* 0x000000115a737c10 */ /* 0x000fe40009ffe4ff */
[----:B------:R-:W-:Y:S01]  /*8a00*/  IADD3 R116, P3, R116, UR14, RZ ;  /* 0x0000000e74747c10 */ /* 0x000fe2000ff7e0ff */
[----:B------:R0:W2:Y:S03]  /*8a10*/  @P2 LDG.E.EL R30, desc[UR6][R112.64] ;  /* 0x00000006701e2981 */ /* 0x0000a6000c2e1900 */
[----:B------:R-:W-:Y:S02]  /*8a20*/  IADD3.X R117, R90, UR15, RZ, P3, !PT ;  /* 0x0000000f5a757c10 */ /* 0x000fe40009ffe4ff */
[----:B0-----:R-:W-:Y:S02]  /*8a30*/  IADD3 R112, P3, R246, UR14, RZ ;  /* 0x0000000ef6707c10 */ /* 0x001fe4000ff7e0ff */
[----:B------:R-:W2:Y:S01]  /*8a40*/  LDL.LU R246, [R1+0x124] ;  /* 0x0001240001f67983 */ /* 0x000ea20000300800 */
[----:B------:R-:W-:Y:S01]  /*8a50*/  IMAD.WIDE R14, R3, 0x4, R14 ;  /* 0x00000004030e7825 */ /* 0x000fe200078e020e */
[----:B------:R-:W-:-:S03]  /*8a60*/  IADD3.X R113, R22, UR15, RZ, P3, !PT ;  /* 0x0000000f16717c10 */ /* 0x000fc60009ffe4ff */
[----:B------:R-:W-:Y:S02]  /*8a70*/  IMAD.MOV.U32 R22, RZ, RZ, RZ ;  /* 0x000000ffff167224 */ /* 0x000fe400078e00ff */
[----:B------:R-:W-:-:S04]  /*8a80*/  IMAD.WIDE R14, R174, 0x4, R14 ;  /* 0x00000004ae0e7825 */ /* 0x000fc800078e020e */
[----:B------:R-:W-:Y:S01]  /*8a90*/  IMAD.MOV.U32 R198, RZ, RZ, RZ ;  /* 0x000000ffffc67224 */ /* 0x000fe200078e00ff */
[----:B------:R0:W4:Y:S01]  /*8aa0*/  @P5 LDG.E.EL R22, desc[UR6][R14.64] ;  /* 0x000000060e165981 */ /* 0x000122000c2e1900 */
[----:B------:R-:W-:-:S04]  /*8ab0*/  IMAD.WIDE R8, R58, 0x4, R8 ;  /* 0x000000043a087825 */ /* 0x000fc800078e0208 */
[----:B------:R-:W-:Y:S01]  /*8ac0*/  IMAD.WIDE R108, R82, 0x4, R108 ;  /* 0x00000004526c7825 */ /* 0x000fe200078e026c */
[----:B------:R1:W4:Y:S03]  /*8ad0*/  @P6 LDG.E.EL R198, desc[UR6][R158.64] ;  /* 0x000000069ec66981 */ /* 0x000326000c2e1900 */
[----:B------:R-:W-:Y:S01]  /*8ae0*/  IMAD.WIDE R8, R16, 0x4, R8 ;  /* 0x0000000410087825 */ /* 0x000fe200078e0208 */
[----:B0-----:R-:W-:-:S03]  /*8af0*/  CS2R R14, SRZ ;  /* 0x00000000000e7805 */ /* 0x001fc6000001ff00 */
[----:B-1----:R-:W-:-:S03]  /*8b00*/  IMAD.SHL.U32 R158, R245, 0x4, RZ ;  /* 0x00000004f59e7824 */ /* 0x002fc600078e00ff */
[----:B------:R0:W4:Y:S01]  /*8b10*/  @P0 LDG.E.EL R14, desc[UR6][R8.64] ;  /* 0x00000006080e0981 */ /* 0x000122000c2e1900 */
[----:B------:R-:W-:-:S05]  /*8b20*/  IMAD.WIDE R108, R16, 0x4, R108 ;  /* 0x00000004106c7825 */ /* 0x000fca00078e026c */
[----:B------:R1:W4:Y:S01]  /*8b30*/  @P1 LDG.E.EL R21, desc[UR6][R108.64] ;  /* 0x000000066c151981 */ /* 0x000322000c2e1900 */
[----:B0-----:R-:W-:Y:S01]  /*8b40*/  IADD3 R8, P3, R158, UR18, RZ ;  /* 0x000000129e087c10 */ /* 0x001fe2000ff7e0ff */
[----:B------:R-:W-:-:S04]  /*8b50*/  IMAD.WIDE R80, R78, 0x4, R80 ;  /* 0x000000044e507825 */ /* 0x000fc800078e0250 */
[----:B------:R-:W-:Y:S02]  /*8b60*/  IMAD.MOV.U32 R179, RZ, RZ, RZ ;  /* 0x000000ffffb37224 */ /* 0x000fe400078e00ff */
[----:B------:R-:W-:Y:S01]  /*8b70*/  IMAD.WIDE R80, R16, 0x4, R80 ;  /* 0x0000000410507825 */ /* 0x000fe200078e0250 */
[----:B---3--:R-:W-:Y:S02]  /*8b80*/  SHF.L.U64.HI R90, R245, 0x2, R183 ;  /* 0x00000002f55a7819 */ /* 0x008fe400000102b7 */
[----:B------:R-:W3:Y:S02]  /*8b90*/  LDL.LU R183, [R1+0xf0] ;  /* 0x0000f00001b77983 */ /* 0x000ee40000300800 */
[----:B------:R-:W-:Y:S02]  /*8ba0*/  IADD3.X R9, R90, UR19, RZ, P3, !PT ;  /* 0x000000135a097c10 */ /* 0x000fe40009ffe4ff */
[----:B-1----:R-:W-:-:S04]  /*8bb0*/  IADD3 R108, P3, R158, UR20, RZ ;  /* 0x000000149e6c7c10 */ /* 0x002fc8000ff7e0ff */
[----:B------:R-:W-:Y:S02]  /*8bc0*/  IADD3.X R109, R90, UR21, RZ, P3, !PT ;  /* 0x000000155a6d7c10 */ /* 0x000fe40009ffe4ff */
[----:B------:R-:W-:-:S13]  /*8bd0*/  LOP3.LUT P3, RZ, R5, 0x8, RZ, 0xc0, !PT ;  /* 0x0000000805ff7812 */ /* 0x000fda000786c0ff */
[----:B------:R0:W4:Y:S02]  /*8be0*/  @P3 LDG.E.EL R179, desc[UR6][R80.64] ;  /* 0x0000000650b33981 */ /* 0x000124000c2e1900 */
[----:B0-----:R-:W-:Y:S01]  /*8bf0*/  IMAD.WIDE R80, R3, 0x4, R86 ;  /* 0x0000000403507825 */ /* 0x001fe200078e0256 */
[----:B------:R-:W-:Y:S02]  /*8c00*/  SHF.L.U64.HI R86, R248, 0x2, R12 ;  /* 0x00000002f8567819 */ /* 0x000fe4000001020c */
[----:B------:R-:W4:Y:S04]  /*8c10*/  LDL.LU R12, [R1+0x120] ;  /* 0x00012000010c7983 */ /* 0x000f280000300800 */
[----:B------:R-:W4:Y:S04]  /*8c20*/  LDL.LU R193, [R1+0x64] ;  /* 0x0000640001c17983 */ /* 0x000f280000300800 */
[----:B------:R-:W4:Y:S04]  /*8c30*/  LDL.LU R189, [R1+0x4c] ;  /* 0x00004c0001bd7983 */ /* 0x000f280000300800 */
[----:B------:R-:W4:Y:S01]  /*8c40*/  LDL.LU R186, [R1+0x30] ;  /* 0x0000300001ba7983 */ /* 0x000f220000300800 */
[----:B------:R-:W-:-:S03]  /*8c50*/  IMAD.WIDE R88, R82, 0x4, R88 ;  /* 0x0000000452587825 */ /* 0x000fc600078e0258 */
[----:B------:R-:W4:Y:S01]  /*8c60*/  LDL.LU R188, [R1+0x6c] ;  /* 0x00006c0001bc7983 */ /* 0x000f220000300800 */
[----:B------:R-:W-:Y:S02]  /*8c70*/  IMAD.MOV.U32 R182, RZ, RZ, RZ ;  /* 0x000000ffffb67224 */ /* 0x000fe400078e00ff */
[----:B------:R-:W-:Y:S01]  /*8c80*/  IMAD.WIDE R88, R16, 0x4, R88 ;  /* 0x0000000410587825 */ /* 0x000fe200078e0258 */
[----:B------:R-:W4:Y:S03]  /*8c90*/  LDL.LU R185, [R1+0x60] ;  /* 0x0000600001b97983 */ /* 0x000f260000300800 */
[----:B------:R-:W-:Y:S01]  /*8ca0*/  IMAD.WIDE R80, R174, 0x4, R80 ;  /* 0x00000004ae507825 */ /* 0x000fe200078e0250 */
[----:B------:R0:W4:Y:S03]  /*8cb0*/  @P1 LDG.E.EL R182, desc[UR6][R88.64] ;  /* 0x0000000658b61981 */ /* 0x000126000c2e1900 */
[----:B------:R-:W-:Y:S01]  /*8cc0*/  IMAD.WIDE R84, R58, 0x4, R84 ;  /* 0x000000043a547825 */ /* 0x000fe200078e0254 */
[----:B------:R1:W4:Y:S03]  /*8cd0*/  @P5 LDG.E.EL R15, desc[UR6][R80.64] ;  /* 0x00000006500f5981 */ /* 0x000326000c2e1900 */
[----:B------:R-:W-:Y:S01]  /*8ce0*/  IMAD.WIDE R8, R82, 0x4, R8 ;  /* 0x0000000452087825 */ /* 0x000fe200078e0208 */
[----:B------:R-:W4:Y:S03]  /*8cf0*/  LDL.LU R187, [R1+0x34] ;  /* 0x0000340001bb7983 */ /* 0x000f260000300800 */
[----:B0-----:R-:W-:Y:S01]  /*8d00*/  IMAD.WIDE R88, R11, 0x4, R92 ;  /* 0x000000040b587825 */ /* 0x001fe200078e025c */
[----:B-1----:R-:W-:-:S02]  /*8d10*/  IADD3 R80, P3, R158, UR16, RZ ;  /* 0x000000109e507c10 */ /* 0x002fc4000ff7e0ff */
[----:B------:R-:W-:Y:S01]  /*8d20*/  CS2R R92, SRZ ;  /* 0x00000000005c7805 */ /* 0x000fe2000001ff00 */
[----:B------:R-:W-:Y:S01]  /*8d30*/  IMAD.WIDE R84, R16, 0x4, R84 ;  /* 0x0000000410547825 */ /* 0x000fe200078e0254 */
[----:B------:R-:W-:-:S03]  /*8d40*/  IADD3.X R81, R90, UR17, RZ, P3, !PT ;  /* 0x000000115a517c10 */ /* 0x000fc60009ffe4ff */
[----:B------:R-:W-:Y:S01]  /*8d50*/  IMAD.WIDE R88, R174, 0x4, R88 ;  /* 0x00000004ae587825 */ /* 0x000fe200078e0258 */
[----:B------:R-:W-:Y:S01]  /*8d60*/  IADD3 R158, P3, R158, UR14, RZ ;  /* 0x0000000e9e9e7c10 */ /* 0x000fe2000ff7e0ff */
[----:B------:R0:W5:Y:S02]  /*8d70*/  @P0 LDG.E.EL R92, desc[UR6][R84.64] ;  /* 0x00000006545c0981 */ /* 0x000164000c2e1900 */
[----:B------:R-:W-:Y:S01]  /*8d80*/  IMAD.MOV.U32 R82, RZ, RZ, RZ ;  /* 0x000000ffff527224 */ /* 0x000fe200078e00ff */
[----:B------:R-:W-:Y:S01]  /*8d90*/  IADD3.X R159, R90, UR15, RZ, P3, !PT ;  /* 0x0000000f5a9f7c10 */ /* 0x000fe20009ffe4ff */
[----:B------:R3:W5:Y:S01]  /*8da0*/  @P4 LDG.E.EL R93, desc[UR6][R88.64] ;  /* 0x00000006585d4981 */ /* 0x000762000c2e1900 */
[----:B------:R-:W-:-:S04]  /*8db0*/  IMAD.WIDE R8, R16, 0x4, R8 ;  /* 0x0000000410087825 */ /* 0x000fc800078e0208 */
[----:B------:R-:W-:Y:S01]  /*8dc0*/  IMAD.SHL.U32 R146, R248, 0x4, RZ ;  /* 0x00000004f8927824 */ /* 0x000fe200078e00ff */
[----:B------:R1:W5:Y:S01]  /*8dd0*/  @P1 LDG.E.EL R82, desc[UR6][R8.64] ;  /* 0x0000000608521981 */ /* 0x000362000c2e1900 */
[----:B------:R-:W-:Y:S02]  /*8de0*/  IMAD.MOV.U32 R87, RZ, RZ, RZ ;  /* 0x000000ffff577224 */ /* 0x000fe400078e00ff */
[----:B------:R-:W-:-:S04]  /*8df0*/  IMAD.WIDE R102, R11, 0x4, R102 ;  /* 0x000000040b667825 */ /* 0x000fc800078e0266 */
[----:B--2---:R-:W-:-:S05]  /*8e00*/  IMAD.SHL.U32 R156, R246, 0x4, RZ ;  /* 0x00000004f69c7824 */ /* 0x004fca00078e00ff */
[----:B0-----:R-:W-:Y:S01]  /*8e10*/  IADD3 R84, P3, R156, UR18, RZ ;  /* 0x000000129c547c10 */ /* 0x001fe2000ff7e0ff */
[----:B------:R-:W-:-:S05]  /*8e20*/  IMAD.WIDE R102, R174, 0x4, R102 ;  /* 0x00000004ae667825 */ /* 0x000fca00078e0266 */
[----:B------:R-:W2:Y:S01]  /*8e30*/  @P4 LDG.E.EL R94, desc[UR6][R102.64] ;  /* 0x00000006665e4981 */ /* 0x000ea2000c2e1900 */
[----:B---3--:R-:W-:-:S04]  /*8e40*/  SHF.L.U64.HI R88, R246, 0x2, R183 ;  /* 0x00000002f6587819 */ /* 0x008fc800000102b7 */
[----:B------:R-:W-:Y:S02]  /*8e50*/  IADD3.X R85, R88, UR19, RZ, P3, !PT ;  /* 0x0000001358557c10 */ /* 0x000fe40009ffe4ff */
[----:B-1----:R-:W-:-:S04]  /*8e60*/  IADD3 R8, P3, R146, UR18, RZ ;  /* 0x0000001292087c10 */ /* 0x002fc8000ff7e0ff */
[----:B------:R-:W-:Y:S02]  /*8e70*/  IADD3.X R9, R86, UR19, RZ, P3, !PT ;  /* 0x0000001356097c10 */ /* 0x000fe40009ffe4ff */
[----:B------:R-:W-:Y:S01]  /*8e80*/  LOP3.LUT P3, RZ, R5, 0x8, RZ, 0xc0, !PT ;  /* 0x0000000805ff7812 */ /* 0x000fe2000786c0ff */
[----:B------:R-:W-:-:S04]  /*8e90*/  IMAD.WIDE R84, R78, 0x4, R84 ;  /* 0x000000044e547825 */ /* 0x000fc800078e0254 */
[----:B------:R-:W-:-:S04]  /*8ea0*/  IMAD.WIDE R8, R58, 0x4, R8 ;  /* 0x000000043a087825 */ /* 0x000fc800078e0208 */
[----:B------:R-:W-:-:S04]  /*8eb0*/  IMAD.WIDE R84, R16, 0x4, R84 ;  /* 0x0000000410547825 */ /* 0x000fc800078e0254 */
[----:B------:R-:W-:Y:S01]  /*8ec0*/  IMAD.MOV.U32 R183, RZ, RZ, RZ ;  /* 0x000000ffffb77224 */ /* 0x000fe200078e00ff */
[----:B------:R-:W3:Y:S01]  /*8ed0*/  @P3 LDG.E.EL R87, desc[UR6][R84.64] ;  /* 0x0000000654573981 */ /* 0x000ee2000c2e1900 */
[----:B------:R-:W-:Y:S01]  /*8ee0*/  IMAD.WIDE R8, R16, 0x4, R8 ;  /* 0x0000000410087825 */ /* 0x000fe200078e0208 */
[----:B------:R-:W-:-:S04]  /*8ef0*/  IADD3 R148, P3, R156, UR20, RZ ;  /* 0x000000149c947c10 */ /* 0x000fc8000ff7e0ff */
[----:B------:R-:W-:Y:S01]  /*8f00*/  IADD3.X R149, R88, UR21, RZ, P3, !PT ;  /* 0x0000001558957c10 */ /* 0x000fe20009ffe4ff */
[----:B------:R0:W2:Y:S02]  /*8f10*/  @P0 LDG.E.EL R183, desc[UR6][R8.64] ;  /* 0x0000000608b70981 */ /* 0x0000a4000c2e1900 */
[----:B0-----:R-:W-:-:S04]  /*8f20*/  IADD3 R8, P3, R156, UR16, RZ ;  /* 0x000000109c087c10 */ /* 0x001fc8000ff7e0ff */
        /* <DEDUP_REMOVED lines=10> */
[----:B----4-:R-:W-:Y:S02]  /*8fd0*/  SEL R90, R193, RZ, P1 ;  /* 0x000000ffc15a7207 */ /* 0x010fe40000800000 */
[----:B------:R-:W-:Y:S01]  /*8fe0*/  IADD3.X R147, R86, UR15, RZ, P3, !PT ;  /* 0x0000000f56937c10 */ /* 0x000fe20009ffe4ff */
[----:B------:R-:W4:Y:S01]  /*8ff0*/  LDL.LU R193, [R1+0x78] ;  /* 0x0000780001c17983 */ /* 0x000f220000300800 */
[----:B------:R-:W-:Y:S02]  /*9000*/  SEL R86, R189, RZ, P1 ;  /* 0x000000ffbd567207 */ /* 0x000fe40000800000 */
[----:B------:R-:W-:Y:S01]  /*9010*/  SEL R85, R186, RZ, P1 ;  /* 0x000000ffba557207 */ /* 0x000fe20000800000 */
[----:B------:R-:W2:Y:S04]  /*9020*/  LDL.LU R189, [R1+0x68] ;  /* 0x0000680001bd7983 */ /* 0x000ea80000300800 */
[----:B------:R-:W2:Y:S01]  /*9030*/  LDL.LU R186, [R1+0x40] ;  /* 0x0000400001ba7983 */ /* 0x000ea20000300800 */
[----:B------:R-:W-:Y:S01]  /*9040*/  IMAD.WIDE R80, R11, 0x4, R80 ;  /* 0x000000040b507825 */ /* 0x000fe200078e0250 */
[----:B------:R-:W-:-:S03]  /*9050*/  LOP3.LUT P3, RZ, R5, 0x8, RZ, 0xc0, !PT ;  /* 0x0000000805ff7812 */ /* 0x000fc6000786c0ff */
[----:B------:R-:W-:Y:S02]  /*9060*/  IMAD.MOV.U32 R184, RZ, RZ, RZ ;  /* 0x000000ffffb87224 */ /* 0x000fe400078e00ff */
[----:B------:R-:W-:Y:S01]  /*9070*/  IMAD.WIDE R80, R174, 0x4, R80 ;  /* 0x00000004ae507825 */ /* 0x000fe200078e0250 */
[----:B------:R-:W-:Y:S02]  /*9080*/  SEL R89, R188, RZ, P3 ;  /* 0x000000ffbc597207 */ /* 0x000fe40001800000 */
[----:B------:R-:W2:Y:S01]  /*9090*/  LDL.LU R188, [R1+0x88] ;  /* 0x0000880001bc7983 */ /* 0x000ea20000300800 */
[----:B------:R-:W-:Y:S01]  /*90a0*/  IMAD.WIDE R8, R3, 0x4, R8 ;  /* 0x0000000403087825 */ /* 0x000fe200078e0208 */
[----:B------:R-:W-:Y:S02]  /*90b0*/  SEL R78, R250, RZ, P1 ;  /* 0x000000fffa4e7207 */ /* 0x000fe40000800000 */
[----:B------:R0:W2:Y:S01]  /*90c0*/  @P4 LDG.E.EL R184, desc[UR6][R80.64] ;  /* 0x0000000650b84981 */ /* 0x0000a2000c2e1900 */
[----:B------:R-:W-:-:S02]  /*90d0*/  SEL R77, R77, RZ, P1 ;  /* 0x000000ff4d4d7207 */ /* 0x000fc40000800000 */
[----:B------:R-:W-:Y:S02]  /*90e0*/  SEL R74, R74, RZ, P1 ;  /* 0x000000ff4a4a7207 */ /* 0x000fe40000800000 */
[----:B------:R-:W-:Y:S02]  /*90f0*/  SEL R60, R60, RZ, P1 ;  /* 0x000000ff3c3c7207 */ /* 0x000fe40000800000 */
[----:B------:R-:W-:Y:S02]  /*9100*/  SEL R63, R63, RZ, P1 ;  /* 0x000000ff3f3f7207 */ /* 0x000fe40000800000 */
[----:B------:R-:W-:Y:S02]  /*9110*/  SEL R48, R48, RZ, P1 ;  /* 0x000000ff30307207 */ /* 0x000fe40000800000 */
[----:B0-----:R-:W-:Y:S02]  /*9120*/  SEL R80, R187, RZ, P3 ;  /* 0x000000ffbb507207 */ /* 0x001fe40001800000 */
[----:B------:R-:W-:Y:S01]  /*9130*/  SEL R50, R50, RZ, P1 ;  /* 0x000000ff32327207 */ /* 0x000fe20000800000 */
[----:B------:R-:W2:Y:S01]  /*9140*/  LDL.LU R187, [R1+0x44] ;  /* 0x0000440001bb7983 */ /* 0x000ea20000300800 */
[----:B------:R-:W-:-:S02]  /*9150*/  SEL R4, R4, RZ, P1 ;  /* 0x000000ff04047207 */ /* 0x000fc40000800000 */
[----:B------:R-:W-:Y:S02]  /*9160*/  SEL R32, R32, RZ, P1 ;  /* 0x000000ff20207207 */ /* 0x000fe40000800000 */
[----:B------:R-:W-:Y:S02]  /*9170*/  SEL R23, R23, RZ, P1 ;  /* 0x000000ff17177207 */ /* 0x000fe40000800000 */
[----:B------:R-:W-:Y:S02]  /*9180*/  SEL R21, R21, RZ, P1 ;  /* 0x000000ff15157207 */ /* 0x000fe40000800000 */
[----:B------:R-:W-:Y:S02]  /*9190*/  SEL R16, R182, RZ, P1 ;  /* 0x000000ffb6107207 */ /* 0x000fe40000800000 */
[----:B-----5:R-:W-:Y:S02]  /*91a0*/  SEL R3, R82, RZ, P1 ;  /* 0x000000ff52037207 */ /* 0x020fe40000800000 */
[----:B------:R-:W-:-:S02]  /*91b0*/  SEL R88, R185, RZ, P3 ;  /* 0x000000ffb9587207 */ /* 0x000fc40001800000 */
[----:B------:R-:W-:Y:S01]  /*91c0*/  LOP3.LUT P1, RZ, R5, 0x200, RZ, 0xc0, !PT ;  /* 0x0000020005ff7812 */ /* 0x000fe2000782c0ff */
[----:B------:R-:W5:Y:S01]  /*91d0*/  LDL.LU R185, [R1+0x28] ;  /* 0x0000280001b97983 */ /* 0x000f620000300800 */
[----:B---3--:R-:W-:Y:S02]  /*91e0*/  SEL R5, R87, RZ, P3 ;  /* 0x000000ff57057207 */ /* 0x008fe40001800000 */
[----:B----4-:R-:W-:Y:S02]  /*91f0*/  SEL R87, R193, RZ, P0 ;  /* 0x000000ffc1577207 */ /* 0x010fe40000000000 */
[----:B--2---:R-:W-:Y:S02]  /*9200*/  SEL R84, R189, RZ, P0 ;  /* 0x000000ffbd547207 */ /* 0x004fe40000000000 */
[----:B------:R-:W2:Y:S01]  /*9210*/  LDL.LU R189, [R1+0x8c] ;  /* 0x00008c0001bd7983 */ /* 0x000ea20000300800 */
[----:B------:R-:W-:-:S03]  /*9220*/  SEL R58, R186, RZ, P0 ;  /* 0x000000ffba3a7207 */ /* 0x000fc60000000000 */
[----:B------:R-:W3:Y:S04]  /*9230*/  LDL.LU R186, [R1+0x48] ;  /* 0x0000480001ba7983 */ /* 0x000ee80000300800 */
[----:B------:R-:W4:Y:S01]  /*9240*/  LDL.LU R193, [R1+0x2c] ;  /* 0x00002c0001c17983 */ /* 0x000f220000300800 */
[----:B------:R-:W-:-:S03]  /*9250*/  SEL R13, R92, RZ, P0 ;  /* 0x000000ff5c0d7207 */ /* 0x000fc60000000000 */
[----:B------:R-:W2:Y:S04]  /*9260*/  LDL.LU R199, [R1+0xc0] ;  /* 0x0000c00001c77983 */ /* 0x000ea80000300800 */
[----:B------:R-:W2:Y:S01]  /*9270*/  LDL.LU R195, [R1+0xb0] ;  /* 0x0000b00001c37983 */ /* 0x000ea20000300800 */
[----:B------:R-:W-:Y:S01]  /*9280*/  SEL R92, R184, RZ, P4 ;  /* 0x000000ffb85c7207 */ /* 0x000fe20002000000 */
[----:B------:R-:W-:Y:S02]  /*9290*/  IMAD.MOV.U32 R190, RZ, RZ, RZ ;  /* 0x000000ffffbe7224 */ /* 0x000fe400078e00ff */
[----:B------:R-:W-:Y:S01]  /*92a0*/  IMAD.WIDE R8, R174, 0x4, R8 ;  /* 0x00000004ae087825 */ /* 0x000fe200078e0208 */
[----:B------:R-:W-:Y:S02]  /*92b0*/  SEL R81, R252, RZ, P0 ;  /* 0x000000fffc517207 */ /* 0x000fe40000000000 */
[----:B------:R-:W-:-:S02]  /*92c0*/  SEL R75, R75, RZ, P0 ;  /* 0x000000ff4b4b7207 */ /* 0x000fc40000000000 */
[----:B------:R0:W2:Y:S01]  /*92d0*/  @P5 LDG.E.EL R190, desc[UR6][R8.64] ;  /* 0x0000000608be5981 */ /* 0x0000a2000c2e1900 */
        /* <DEDUP_REMOVED lines=8> */
[----:B------:R-:W-:Y:S02]  /*9360*/  SEL R14, R14, RZ, P0 ;  /* 0x000000ff0e0e7207 */ /* 0x000fe40000000000 */
[----:B0-----:R-:W-:Y:S02]  /*9370*/  SEL R8, R183, RZ, P0 ;  /* 0x000000ffb7087207 */ /* 0x001fe40000000000 */
[----:B------:R-:W-:Y:S01]  /*9380*/  ISETP.GE.AND P0, PT, R0, 0x80, PT ;  /* 0x000000800000780c */ /* 0x000fe20003f06270 */
[----:B------:R-:W-:Y:S01]  /*9390*/  IMAD.WIDE.U32 R160, R171, 0x4, R160 ;  /* 0x00000004aba07825 */ /* 0x000fe200078e00a0 */
[----:B------:R-:W-:-:S03]  /*93a0*/  SEL R11, R179, RZ, P3 ;  /* 0x000000ffb30b7207 */ /* 0x000fc60001800000 */
[----:B------:R-:W-:Y:S02]  /*93b0*/  IMAD.MOV.U32 R179, RZ, RZ, RZ ;  /* 0x000000ffffb37224 */ /* 0x000fe400078e00ff */
[----:B------:R-:W-:-:S04]  /*93c0*/  IMAD.WIDE R160, R239, 0x4, R160 ;  /* 0x00000004efa07825 */ /* 0x000fc800078e02a0 */
[----:B------:R-:W-:Y:S02]  /*93d0*/  IMAD.WIDE.U32 R144, R173, 0x4, R144 ;  /* 0x00000004ad907825 */ /* 0x000fe400078e0090 */
[----:B------:R0:W2:Y:S02]  /*93e0*/  @!P0 LDG.E.EL R179, desc[UR6][R160.64] ;  /* 0x00000006a0b38981 */ /* 0x0000a4000c2e1900 */
[----:B------:R-:W-:-:S04]  /*93f0*/  IMAD.WIDE R96, R178, 0x4, R96 ;  /* 0x00000004b2607825 */ /* 0x000fc800078e0260 */
[----:B------:R-:W-:-:S04]  /*9400*/  IMAD.WIDE R144, R239, 0x4, R144 ;  /* 0x00000004ef907825 */ /* 0x000fc800078e0290 */
[----:B0-----:R-:W-:Y:S02]  /*9410*/  IMAD.MOV.U32 R160, RZ, RZ, RZ ;  /* 0x000000ffffa07224 */ /* 0x001fe400078e00ff */
[----:B------:R-:W-:-:S04]  /*9420*/  IMAD.WIDE R96, R174, 0x4, R96 ;  /* 0x00000004ae607825 */ /* 0x000fc800078e0260 */
[----:B------:R0:W2:Y:S01]  /*9430*/  @!P0 LDG.E.EL R160, desc[UR6][R144.64] ;  /* 0x0000000690a08981 */ /* 0x0000a2000c2e1900 */
[----:B------:R-:W-:-:S04]  /*9440*/  IMAD.WIDE R138, R177, 0x4, R138 ;  /* 0x00000004b18a7825 */ /* 0x000fc800078e028a */
[----:B0-----:R-:W-:Y:S02]  /*9450*/  IMAD.MOV.U32 R144, RZ, RZ, RZ ;  /* 0x000000ffff907224 */ /* 0x001fe400078e00ff */
[----:B------:R-:W-:-:S04]  /*9460*/  IMAD.WIDE R138, R174, 0x4, R138 ;  /* 0x00000004ae8a7825 */ /* 0x000fc800078e028a */
[----:B------:R0:W2:Y:S01]  /*9470*/  @P2 LDG.E.EL R144, desc[UR6][R96.64] ;  /* 0x0000000660902981 */ /* 0x0000a2000c2e1900 */
[----:B------:R-:W-:Y:S01]  /*9480*/  IMAD.WIDE R136, R176, 0x4, R136 ;  /* 0x00000004b0887825 */ /* 0x000fe200078e0288 */
[----:B0-----:R-:W-:-:S03]  /*9490*/  CS2R R96, SRZ ;  /* 0x0000000000607805 */ /* 0x001fc6000001ff00 */
[----:B------:R-:W-:-:S03]  /*94a0*/  IMAD.WIDE R136, R174, 0x4, R136 ;  /* 0x00000004ae887825 */ /* 0x000fc600078e0288 */
[----:B------:R0:W2:Y:S01]  /*94b0*/  @P2 LDG.E.EL R97, desc[UR6][R138.64] ;  /* 0x000000068a612981 */ /* 0x0000a2000c2e1900 */
[----:B------:R-:W-:Y:S01]  /*94c0*/  IMAD.WIDE R122, R175, 0x4, R122 ;  /* 0x00000004af7a7825 */ /* 0x000fe200078e027a */
[----:B0-----:R-:W-:-:S03]  /*94d0*/  CS2R R138, SRZ ;  /* 0x00000000008a7805 */ /* 0x001fc6000001ff00 */
[----:B------:R-:W-:-:S03]  /*94e0*/  IMAD.WIDE R122, R174, 0x4, R122 ;  /* 0x00000004ae7a7825 */ /* 0x000fc600078e027a */
[----:B------:R0:W2:Y:S01]  /*94f0*/  @P2 LDG.E.EL R139, desc[UR6][R136.64] ;  /* 0x00000006888b2981 */ /* 0x0000a2000c2e1900 */
[----:B----4-:R-:W-:-:S03]  /*9500*/  SEL R184, R193, RZ, P5 ;  /* 0x000000ffc1b87207 */ /* 0x010fc60002800000 */
[----:B------:R-:W4:Y:S01]  /*9510*/  LDL.LU R193, [R1+0x74] ;  /* 0x0000740001c17983 */ /* 0x000f220000300800 */
[----:B0-----:R-:W-:Y:S02]  /*9520*/  IMAD.MOV.U32 R136, RZ, RZ, RZ ;  /* 0x000000ffff887224 */ /* 0x001fe400078e00ff */
[----:B------:R-:W-:-:S04]  /*9530*/  IMAD.WIDE.U32 R128, R173, 0x4, R128 ;  /* 0x00000004ad807825 */ /* 0x000fc800078e0080 */
[----:B------:R0:W3:Y:S01]  /*9540*/  @P6 LDG.E.EL R136, desc[UR6][R122.64] ;  /* 0x000000067a886981 */ /* 0x0000e2000c2e1900 */
[----:B------:R-:W-:-:S04]  /*9550*/  IMAD.WIDE R134, R178, 0x4, R134 ;  /* 0x00000004b2867825 */ /* 0x000fc800078e0286 */
[----:B------:R-:W-:Y:S01]  /*9560*/  IMAD.WIDE R128, R239, 0x4, R128 ;  /* 0x00000004ef807825 */ /* 0x000fe200078e0280 */
[----:B0-----:R-:W-:-:S03]  /*9570*/  CS2R R122, SRZ ;  /* 0x00000000007a7805 */ /* 0x001fc6000001ff00 */
[----:B------:R-:W-:-:S03]  /*9580*/  IMAD.WIDE R134, R174, 0x4, R134 ;  /* 0x00000004ae867825 */ /* 0x000fc600078e0286 */
[----:B------:R0:W3:Y:S01]  /*9590*/  @!P0 LDG.E.EL R123, desc[UR6][R128.64] ;  /* 0x00000006807b8981 */ /* 0x0000e2000c2e1900 */
[----:B------:R-:W-:Y:S01]  /*95a0*/  IMAD.WIDE R106, R177, 0x4, R106 ;  /* 0x00000004b16a7825 */ /* 0x000fe200078e026a */
[----:B0-----:R-:W-:-:S03]  /*95b0*/  CS2R R128, SRZ ;  /* 0x0000000000807805 */ /* 0x001fc6000001ff00 */
[----:B------:R-:W-:-:S03]  /*95c0*/  IMAD.WIDE R106, R174, 0x4, R106 ;  /* 0x00000004ae6a7825 */ /* 0x000fc600078e026a */
[----:B------:R0:W3:Y:S01]  /*95d0*/  @P2 LDG.E.EL R128, desc[UR6][R134.64] ;  /* 0x0000000686802981 */ /* 0x0000e2000c2e1900 */
[----:B------:R-:W-:-:S04]  /*95e0*/  IMAD.WIDE R124, R176, 0x4, R124 ;  /* 0x00000004b07c7825 */ /* 0x000fc800078e027c */
[----:B0-----:R-:W-:Y:S02]  /*95f0*/  IMAD.MOV.U32 R134, RZ, RZ, RZ ;  /* 0x000000ffff867224 */ /* 0x001fe400078e00ff */
[----:B------:R-:W-:-:S04]  /*9600*/  IMAD.WIDE R124, R174, 0x4, R124 ;  /* 0x00000004ae7c7825 */ /* 0x000fc800078e027c */
[----:B------:R0:W5:Y:S01]  /*9610*/  @P2 LDG.E.EL R134, desc[UR6][R106.64] ;  /* 0x000000066a862981 */ /* 0x000162000c2e1900 */
[----:B------:R-:W-:Y:S01]  /*9620*/  IMAD.WIDE R104, R178, 0x4, R104 ;  /* 0x00000004b2687825 */ /* 0x000fe200078e0268 */
[----:B0-----:R-:W-:-:S03]  /*9630*/  CS2R R106, SRZ ;  /* 0x00000000006a7805 */ /* 0x001fc6000001ff00 */
[----:B------:R-:W-:-:S03]  /*9640*/  IMAD.WIDE R104, R174, 0x4, R104 ;  /* 0x00000004ae687825 */ /* 0x000fc600078e0268 */
[----:B------:R0:W5:Y:S01]  /*9650*/  @P2 LDG.E.EL R107, desc[UR6][R124.64] ;  /* 0x000000067c6b2981 */ /* 0x000162000c2e1900 */
[----:B------:R-:W-:Y:S01]  /*9660*/  IMAD.WIDE R118, R177, 0x4, R118 ;  /* 0x00000004b1767825 */ /* 0x000fe200078e0276 */
[----:B0-----:R-:W-:-:S03]  /*9670*/  CS2R R124, SRZ ;  /* 0x00000000007c7805 */ /* 0x001fc6000001ff00 */
[----:B------:R-:W-:-:S03]  /*9680*/  IMAD.WIDE R118, R174, 0x4, R118 ;  /* 0x00000004ae767825 */ /* 0x000fc600078e0276 */
[----:B------:R0:W5:Y:S01]  /*9690*/  @P2 LDG.E.EL R125, desc[UR6][R104.64] ;  /* 0x00000006687d2981 */ /* 0x000162000c2e1900 */
[----:B------:R-:W-:Y:S01]  /*96a0*/  IMAD.WIDE.U32 R98, R83, 0x4, R98 ;  /* 0x0000000453627825 */ /* 0x000fe200078e0062 */
[----:B0-----:R-:W-:-:S03]  /*96b0*/  CS2R R104, SRZ ;  /* 0x0000000000687805 */ /* 0x001fc6000001ff00 */
[----:B------:R-:W-:-:S03]  /*96c0*/  IMAD.WIDE R98, R239, 0x4, R98 ;  /* 0x00000004ef627825 */ /* 0x000fc600078e0262 */
[----:B------:R0:W5:Y:S01]  /*96d0*/  @P2 LDG.E.EL R105, desc[UR6][R118.64] ;  /* 0x0000000676692981 */ /* 0x000162000c2e1900 */
[----:B------:R-:W-:-:S04]  /*96e0*/  IMAD.WIDE R110, R176, 0x4, R110 ;  /* 0x00000004b06e7825 */ /* 0x000fc800078e026e */
[----:B0-----:R-:W-:Y:S02]  /*96f0*/  IMAD.MOV.U32 R118, RZ, RZ, RZ ;  /* 0x000000ffff767224 */ /* 0x001fe400078e00ff */
[----:B------:R-:W-:-:S04]  /*9700*/  IMAD.WIDE R110, R174, 0x4, R110 ;  /* 0x00000004ae6e7825 */ /* 0x000fc800078e026e */
[----:B------:R0:W5:Y:S01]  /*9710*/  @!P0 LDG.E.EL R118, desc[UR6][R98.64] ;  /* 0x0000000662768981 */ /* 0x000162000c2e1900 */
[----:B------:R-:W-:Y:S01]  /*9720*/  IMAD.WIDE.U32 R116, R171, 0x4, R116 ;  /* 0x00000004ab747825 */ /* 0x000fe200078e0074 */
[----:B0-----:R-:W-:-:S03]  /*9730*/  CS2R R98, SRZ ;  /* 0x0000000000627805 */ /* 0x001fc6000001ff00 */
[----:B------:R-:W-:-:S03]  /*9740*/  IMAD.WIDE R116, R239, 0x4, R116 ;  /* 0x00000004ef747825 */ /* 0x000fc600078e0274 */
[----:B------:R0:W5:Y:S02]  /*9750*/  @P2 LDG.E.EL R98, desc[UR6][R110.64] ;  /* 0x000000066e622981 */ /* 0x000164000c2e1900 */
[----:B0-----:R-:W-:-:S06]  /*9760*/  CS2R R110, SRZ ;  /* 0x00000000006e7805 */ /* 0x001fcc000001ff00 */
[----:B------:R0:W5:Y:S02]  /*9770*/  @!P0 LDG.E.EL R110, desc[UR6][R116.64] ;  /* 0x00000006746e8981 */ /* 0x000164000c2e1900 */
[----:B0-----:R-:W0:Y:S01]  /*9780*/  S2R R117, SR_TID.X ;  /* 0x0000000000757919 */ /* 0x001e220000002100 */
[----:B------:R-:W-:-:S04]  /*9790*/  IMAD.WIDE R108, R178, 0x4, R108 ;  /* 0x00000004b26c7825 */ /* 0x000fc800078e026c */
[----:B------:R-:W-:-:S04]  /*97a0*/  IMAD.WIDE R114, R175, 0x4, R114 ;  /* 0x00000004af727825 */ /* 0x000fc800078e0272 */
[----:B------:R-:W-:-:S04]  /*97b0*/  IMAD.WIDE R108, R174, 0x4, R108 ;  /* 0x00000004ae6c7825 */ /* 0x000fc800078e026c */
[----:B------:R-:W-:Y:S01]  /*97c0*/  IMAD.WIDE R100, R176, 0x4, R100 ;  /* 0x00000004b0647825 */ /* 0x000fe200078e0264 */
[----:B------:R1:W5:Y:S03]  /*97d0*/  @P2 LDG.E.EL R111, desc[UR6][R108.64] ;  /* 0x000000066c6f2981 */ /* 0x000366000c2e1900 */
[----:B------:R-:W-:-:S04]  /*97e0*/  IMAD.WIDE R114, R174, 0x4, R114 ;  /* 0x00000004ae727825 */ /* 0x000fc800078e0272 */
[----:B------:R-:W-:Y:S01]  /*97f0*/  IMAD.WIDE R102, R175, 0x4, R102 ;  /* 0x00000004af667825 */ /* 0x000fe200078e0266 */
[----:B------:R0:W5:Y:S01]  /*9800*/  @P6 LDG.E.EL R99, desc[UR6][R114.64] ;  /* 0x0000000672636981 */ /* 0x000162000c2e1900 */
[----:B-1----:R-:W-:Y:S02]  /*9810*/  CS2R R108, SRZ ;  /* 0x00000000006c7805 */ /* 0x002fe4000001ff00 */
[----:B------:R-:W-:Y:S01]  /*9820*/  IMAD.WIDE R100, R174, 0x4, R100 ;  /* 0x00000004ae647825 */ /* 0x000fe200078e0264 */
[----:B------:R-:W-:-:S03]  /*9830*/  SEL R82, R251, RZ, P3 ;  /* 0x000000fffb527207 */ /* 0x000fc60001800000 */
[----:B------:R-:W-:Y:S01]  /*9840*/  IMAD.WIDE R102, R174, 0x4, R102 ;  /* 0x00000004ae667825 */ /* 0x000fe200078e0266 */
[----:B------:R1:W5:Y:S01]  /*9850*/  @P2 LDG.E.EL R109, desc[UR6][R100.64] ;  /* 0x00000006646d2981 */ /* 0x000362000c2e1900 */
[----:B0-----:R-:W-:Y:S02]  /*9860*/  SHF.R.S32.HI R115, RZ, 0x1f, R0 ;  /* 0x0000001fff737819 */ /* 0x001fe40000011400 */
[----:B------:R-:W-:Y:S01]  /*9870*/  IMAD.MOV.U32 R114, RZ, RZ, RZ ;  /* 0x000000ffff727224 */ /* 0x000fe200078e00ff */
[----:B------:R-:W-:Y:S02]  /*9880*/  SEL R73, R73, RZ, P3 ;  /* 0x000000ff49497207 */ /* 0x000fe40001800000 */
[----:B------:R-:W-:Y:S02]  /*9890*/  LEA.HI R116, R115, R0, RZ, 0x5 ;  /* 0x0000000073747211 */ /* 0x000fe400078f28ff */
[----:B------:R-:W-:Y:S01]  /*98a0*/  SEL R72, R72, RZ, P3 ;  /* 0x000000ff48487207 */ /* 0x000fe20001800000 */
[----:B------:R-:W-:Y:S01]  /*98b0*/  IMAD.WIDE.U32 R126, R173, 0x4, R126 ;  /* 0x00000004ad7e7825 */ /* 0x000fe200078e007e */
[----:B------:R-:W-:Y:S01]  /*98c0*/  SEL R70, R70, RZ, P3 ;  /* 0x000000ff46467207 */ /* 0x000fe20001800000 */
[----:B------:R0:W5:Y:S01]  /*98d0*/  @P6 LDG.E.EL R114, desc[UR6][R102.64] ;  /* 0x0000000666726981 */ /* 0x000162000c2e1900 */
[----:B------:R-:W-:Y:S01]  /*98e0*/  SEL R62, R62, RZ, P3 ;  /* 0x000000ff3e3e7207 */ /* 0x000fe20001800000 */
[----:B-1----:R-:W-:Y:S01]  /*98f0*/  IMAD.SHL.U32 R100, R117, 0x4, RZ ;  /* 0x0000000475647824 */ /* 0x002fe200078e00ff */
[----:B------:R-:W-:-:S02]  /*9900*/  SEL R55, R55, RZ, P3 ;  /* 0x000000ff37377207 */ /* 0x000fc40001800000 */
[----:B------:R-:W-:Y:S02]  /*9910*/  SEL R46, R46, RZ, P3 ;  /* 0x000000ff2e2e7207 */ /* 0x000fe40001800000 */
[----:B------:R-:W-:Y:S02]  /*9920*/  SEL R37, R37, RZ, P3 ;  /* 0x000000ff25257207 */ /* 0x000fe40001800000 */
[----:B------:R-:W-:Y:S02]  /*9930*/  SEL R27, R27, RZ, P3 ;  /* 0x000000ff1b1b7207 */ /* 0x000fe40001800000 */
[----:B------:R-:W-:Y:S02]  /*9940*/  SEL R19, R19, RZ, P3 ;  /* 0x000000ff13137207 */ /* 0x000fe40001800000 */
[----:B------:R-:W-:Y:S02]  /*9950*/  SEL R17, R17, RZ, P3 ;  /* 0x000000ff11117207 */ /* 0x000fe40001800000 */
[----:B------:R-:W-:-:S02]  /*9960*/  ISETP.GE.AND P3, PT, R2, 0x80, PT ;  /* 0x000000800200780c */ /* 0x000fc40003f66270 */
[----:B0-----:R-:W-:Y:S02]  /*9970*/  LOP3.LUT R103, R116, 0xffffffe0, RZ, 0xc0, !PT ;  /* 0xffffffe074677812 */ /* 0x001fe400078ec0ff */
[----:B------:R-:W-:Y:S02]  /*9980*/  LOP3.LUT R119, R100, 0x3c, RZ, 0xc0, !PT ;  /* 0x0000003c64777812 */ /* 0x000fe400078ec0ff */
[----:B------:R-:W-:Y:S01]  /*9990*/  SHF.R.S32.HI R116, RZ, 0x5, R116 ;  /* 0x00000005ff747819 */ /* 0x000fe20000011474 */
[----:B------:R-:W-:Y:S01]  /*99a0*/  IMAD.WIDE R126, R239, 0x4, R126 ;  /* 0x00000004ef7e7825 */ /* 0x000fe200078e027e */
[----:B------:R-:W-:-:S03]  /*99b0*/  SEL R187, R187, RZ, P4 ;  /* 0x000000ffbbbb7207 */ /* 0x000fc60002000000 */
[C-C-:B------:R-:W-:Y:S01]  /*99c0*/  IMAD R101, R116.reuse, 0x2000, R119.reuse ;  /* 0x0000200074657824 */ /* 0x140fe200078e0277 */
[----:B------:R4:W5:Y:S01]  /*99d0*/  @!P0 LDG.E.EL R124, desc[UR6][R126.64] ;  /* 0x000000067e7c8981 */ /* 0x000962000c2e1900 */
[----:B------:R-:W-:Y:S01]  /*99e0*/  IMAD R2, R116, 0x1000, R119 ;  /* 0x0000100074027824 */ /* 0x000fe200078e0277 */
[----:B--2---:R-:W-:-:S04]  /*99f0*/  SEL R116, R195, RZ, P2 ;  /* 0x000000ffc3747207 */ /* 0x004fc80001000000 */
[----:B------:R-:W-:Y:S02]  /*9a00*/  @P3 SEL R86, R116, R187, !P1 ;  /* 0x000000bb74563207 */ /* 0x000fe40004800000 */
[----:B------:R-:W-:Y:S02]  /*9a10*/  SEL R116, R6, RZ, P2 ;  /* 0x000000ff06747207 */ /* 0x000fe40001000000 */
[----:B----4-:R-:W-:Y:S02]  /*9a20*/  SEL R126, R193, RZ, P2 ;  /* 0x000000ffc17e7207 */ /* 0x010fe40001000000 */
[----:B------:R-:W2:Y:S04]  /*9a30*/  LDL.LU R193, [R1+0xc4] ;  /* 0x0000c40001c17983 */ /* 0x000ea80000300800 */
[----:B------:R-:W4:Y:S01]  /*9a40*/  LDL.LU R6, [R1+0x11c] ;  /* 0x00011c0001067983 */ /* 0x000f220000300800 */
[----:B------:R-:W-:Y:S01]  /*9a50*/  IMAD.IADD R103, R0, 0x1, -R103 ;  /* 0x0000000100677824 */ /* 0x000fe200078e0a67 */
[----:B------:R-:W-:Y:S01]  /*9a60*/  SHF.R.U32.HI R102, RZ, 0x6, R100 ;  /* 0x00000006ff667819 */ /* 0x000fe20000011664 */
[----:B------:R-:W-:-:S03]  /*9a70*/  IMAD.WIDE.U32 R112, R173, 0x4, R112 ;  /* 0x00000004ad707825 */ /* 0x000fc600078e0070 */
[----:B------:R-:W-:Y:S01]  /*9a80*/  SGXT.U32 R102, R102, 0x3 ;  /* 0x000000036666781a */ /* 0x000fe20000000000 */
[----:B------:R-:W-:Y:S02]  /*9a90*/  IMAD.SHL.U32 R103, R103, 0x8, RZ ;  /* 0x0000000867677824 */ /* 0x000fe400078e00ff */
[----:B------:R-:W-:-:S03]  /*9aa0*/  IMAD.WIDE R112, R239, 0x4, R112 ;  /* 0x00000004ef707825 */ /* 0x000fc600078e0270 */
[----:B------:R-:W-:Y:S01]  /*9ab0*/  LOP3.LUT R102, R103, R102, RZ, 0xfc, !PT ;  /* 0x0000006667667212 */ /* 0x000fe200078efcff */
[----:B------:R-:W-:Y:S01]  /*9ac0*/  IMAD.MOV.U32 R103, RZ, RZ, RZ ;  /* 0x000000ffff677224 */ /* 0x000fe200078e00ff */
[----:B------:R-:W-:Y:S01]  /*9ad0*/  SEL R93, R93, RZ, P4 ;  /* 0x000000ff5d5d7207 */ /* 0x000fe20002000000 */
[----:B------:R-:W-:Y:S01]  /*9ae0*/  IMAD.WIDE.U32 R140, R83, 0x4, R140 ;  /* 0x00000004538c7825 */ /* 0x000fe200078e008c */
[----:B------:R-:W-:-:S03]  /*9af0*/  SEL R94, R94, RZ, P4 ;  /* 0x000000ff5e5e7207 */ /* 0x000fc60002000000 */
[----:B------:R-:W2:Y:S01]  /*9b00*/  @!P0 LDG.E.EL R103, desc[UR6][R112.64] ;  /* 0x0000000670678981 */ /* 0x000ea2000c2e1900 */
[----:B------:R-:W-:-:S04]  /*9b10*/  IMAD.WIDE.U32 R120, R83, 0x4, R120 ;  /* 0x0000000453787825 */ /* 0x000fc800078e0078 */
[----:B------:R-:W-:Y:S01]  /*9b20*/  IMAD.WIDE.U32 R156, R83, 0x4, R156 ;  /* 0x00000004539c7825 */ /* 0x000fe200078e009c */
[----:B---3--:R-:W-:-:S04]  /*9b30*/  SEL R83, R128, RZ, P2 ;  /* 0x000000ff80537207 */ /* 0x008fc80001000000 */
[----:B------:R-:W-:Y:S02]  /*9b40*/  @P3 SEL R21, R83, R94, !P1 ;  /* 0x0000005e53153207 */ /* 0x000fe40004800000 */
[----:B------:R-:W-:Y:S01]  /*9b50*/  SEL R94, R18, RZ, P6 ;  /* 0x000000ff125e7207 */ /* 0x000fe20003000000 */
[----:B------:R-:W-:-:S04]  /*9b60*/  IMAD.WIDE R120, R239, 0x4, R120 ;  /* 0x00000004ef787825 */ /* 0x000fc800078e0278 */
[----:B------:R-:W-:Y:S01]  /*9b70*/  IMAD.WIDE R130, R175, 0x4, R130 ;  /* 0x00000004af827825 */ /* 0x000fe200078e0282 */
[----:B------:R0:W3:Y:S03]  /*9b80*/  @!P0 LDG.E.EL R106, desc[UR6][R120.64] ;  /* 0x00000006786a8981 */ /* 0x0000e6000c2e1900 */
[----:B------:R-:W-:Y:S01]  /*9b90*/  IMAD.WIDE R130, R174, 0x4, R130 ;  /* 0x00000004ae827825 */ /* 0x000fe200078e0282 */
[----:B0-----:R-:W-:Y:S02]  /*9ba0*/  CS2R R120, SRZ ;  /* 0x0000000000787805 */ /* 0x001fe4000001ff00 */
[----:B------:R-:W-:-:S04]  /*9bb0*/  SEL R183, R247, RZ, P4 ;  /* 0x000000fff7b77207 */ /* 0x000fc80002000000 */
[----:B------:R0:W3:Y:S01]  /*9bc0*/  @P6 LDG.E.EL R120, desc[UR6][R130.64] ;  /* 0x0000000682786981 */ /* 0x0000e2000c2e1900 */
[----:B-----5:R-:W-:-:S04]  /*9bd0*/  SEL R112, R125, RZ, P2 ;  /* 0x000000ff7d707207 */ /* 0x020fc80001000000 */
[----:B------:R-:W-:Y:S02]  /*9be0*/  @P3 SEL R16, R112, R93, !P1 ;  /* 0x0000005d70103207 */ /* 0x000fe40004800000 */
[----:B------:R-:W-:Y:S02]  /*9bf0*/  SEL R93, R12, RZ, P6 ;  /* 0x000000ff0c5d7207 */ /* 0x000fe40003000000 */
[----:B------:R-:W-:Y:S02]  /*9c00*/  SEL R115, R199, RZ, P2 ;  /* 0x000000ffc7737207 */ /* 0x000fe40001000000 */
[----:B------:R-:W-:Y:S02]  /*9c10*/  SEL R91, R91, RZ, P4 ;  /* 0x000000ff5b5b7207 */ /* 0x000fe40002000000 */
[----:B------:R-:W-:-:S04]  /*9c20*/  SEL R144, R144, RZ, P2 ;  /* 0x000000ff90907207 */ /* 0x000fc80001000000 */
[----:B------:R-:W-:Y:S02]  /*9c30*/  @P3 SEL R23, R144, R91, !P1 ;  /* 0x0000005b90173207 */ /* 0x000fe40004800000 */
[----:B------:R-:W-:-:S04]  /*9c40*/  SEL R111, R111, RZ, P2 ;  /* 0x000000ff6f6f7207 */ /* 0x000fc80001000000 */
[----:B------:R-:W-:Y:S02]  /*9c50*/  @P3 SEL R3, R111, R92, !P1 ;  /* 0x0000005c6f033207 */ /* 0x000fe40004800000 */
[----:B----4-:R-:W-:Y:S02]  /*9c60*/  SEL R92, R6, RZ, P6 ;  /* 0x000000ff065c7207 */ /* 0x010fe40003000000 */
[----:B------:R-:W4:Y:S04]  /*9c70*/  LDL.LU R6, [R1+0x118] ;  /* 0x0001180001067983 */ /* 0x000f280000300800 */
[----:B------:R-:W5:Y:S04]  /*9c80*/  LDL.LU R12, [R1+0x114] ;  /* 0x00011400010c7983 */ /* 0x000f680000300800 */
[----:B------:R-:W4:Y:S04]  /*9c90*/  LDL.LU R18, [R1+0x110] ;  /* 0x0001100001127983 */ /* 0x000f280000300800 */
[----:B------:R-:W5:Y:S04]  /*9ca0*/  LDL.LU R247, [R1+0xe0] ;  /* 0x0000e00001f77983 */ /* 0x000f680000300800 */
        /* <DEDUP_REMOVED lines=10> */
[----:B------:R-:W5:Y:S01]  /*9d50*/  LDL.LU R195, [R1+0xb8] ;  /* 0x0000b80001c37983 */ /* 0x000f620000300800 */
[----:B--2---:R-:W-:-:S03]  /*9d60*/  SEL R91, R193, RZ, P6 ;  /* 0x000000ffc15b7207 */ /* 0x004fc60003000000 */
[----:B------:R-:W2:Y:S01]  /*9d70*/  LDL.LU R193, [R1+0x9c] ;  /* 0x00009c0001c17983 */ /* 0x000ea20000300800 */
[----:B------:R-:W-:Y:S02]  /*9d80*/  @P3 SEL R78, R116, R183, !P1 ;  /* 0x000000b7744e3207 */ /* 0x000fe40004800000 */
[----:B------:R-:W-:Y:S02]  /*9d90*/  SEL R181, R181, RZ, P4 ;  /* 0x000000ffb5b57207 */ /* 0x000fe40002000000 */
[----:B------:R-:W-:Y:S01]  /*9da0*/  SEL R116, R237, RZ, P2 ;  /* 0x000000ffed747207 */ /* 0x000fe20001000000 */
[----:B------:R-:W-:Y:S01]  /*9db0*/  VIADD R111, R102, 0xffffff80 ;  /* 0xffffff80666f7836 */ /* 0x000fe20000000000 */
[----:B------:R-:W-:Y:S02]  /*9dc0*/  SEL R185, R185, RZ, P4 ;  /* 0x000000ffb9b97207 */ /* 0x000fe40002000000 */
[----:B------:R-:W-:Y:S02]  /*9dd0*/  @P3 SEL R77, R116, R181, !P1 ;  /* 0x000000b5744d3207 */ /* 0x000fe40004800000 */
[----:B------:R-:W-:-:S02]  /*9de0*/  SEL R95, R95, RZ, P4 ;  /* 0x000000ff5f5f7207 */ /* 0x000fc40002000000 */
[----:B------:R-:W-:Y:S01]  /*9df0*/  SEL R116, R203, RZ, P2 ;  /* 0x000000ffcb747207 */ /* 0x000fe20001000000 */
[----:B------:R-:W-:Y:S01]  /*9e00*/  VIADD R113, R102, 0xffffff40 ;  /* 0xffffff4066717836 */ /* 0x000fe20000000000 */
[----:B------:R-:W-:Y:S01]  /*9e10*/  @P3 SEL R85, R126, R185, !P1 ;  /* 0x000000b97e553207 */ /* 0x000fe20004800000 */
[----:B0-----:R-:W-:Y:S01]  /*9e20*/  IMAD.MOV.U32 R131, RZ, RZ, 0x3fa00000 ;  /* 0x3fa00000ff837424 */ /* 0x001fe200078e00ff */
[----:B------:R-:W-:Y:S01]  /*9e30*/  @P3 SEL R48, R116, R95, !P1 ;  /* 0x0000005f74303207 */ /* 0x000fe20004800000 */
[----:B------:R-:W-:Y:S01]  /*9e40*/  IMAD R101, R102, 0x40, R101 ;  /* 0x0000004066657824 */ /* 0x000fe200078e0265 */
[----:B------:R-:W-:Y:S01]  /*9e50*/  SEL R169, R169, RZ, P4 ;  /* 0x000000ffa9a97207 */ /* 0x000fe20002000000 */
[----:B------:R-:W-:Y:S01]  /*9e60*/  IMAD.MOV.U32 R127, RZ, RZ, 0x3f400000 ;  /* 0x3f400000ff7f7424 */ /* 0x000fe200078e00ff */
[----:B------:R-:W-:Y:S01]  /*9e70*/  SEL R126, R219, RZ, P2 ;  /* 0x000000ffdb7e7207 */ /* 0x000fe20001000000 */
[--C-:B------:R-:W-:Y:S01]  /*9e80*/  IMAD R102, R111, 0x40, R2.reuse ;  /* 0x000000406f667824 */ /* 0x100fe200078e0202 */
[----:B------:R-:W-:Y:S01]  /*9e90*/  SEL R188, R188, RZ, P4 ;  /* 0x000000ffbcbc7207 */ /* 0x000fe20002000000 */
[----:B------:R-:W-:Y:S01]  /*9ea0*/  IMAD R2, R113, 0x40, R2 ;  /* 0x0000004071027824 */ /* 0x000fe200078e0202 */
[----:B------:R-:W-:-:S02]  /*9eb0*/  @P3 SEL R60, R126, R169, !P1 ;  /* 0x000000a97e3c3207 */ /* 0x000fc40004800000 */
[----:B------:R-:W-:Y:S02]  /*9ec0*/  @P3 SEL R90, R115, R188, !P1 ;  /* 0x000000bc735a3207 */ /* 0x000fe40004800000 */
[----:B------:R-:W-:Y:S02]  /*9ed0*/  SEL R170, R170, RZ, P4 ;  /* 0x000000ffaaaa7207 */ /* 0x000fe40002000000 */
[----:B------:R-:W-:Y:S02]  /*9ee0*/  SEL R168, R168, RZ, P4 ;  /* 0x000000ffa8a87207 */ /* 0x000fe40002000000 */
[----:B------:R-:W-:Y:S02]  /*9ef0*/  SEL R166, R166, RZ, P4 ;  /* 0x000000ffa6a67207 */ /* 0x000fe40002000000 */
[----:B------:R-:W-:Y:S02]  /*9f00*/  SEL R164, R164, RZ, P4 ;  /* 0x000000ffa4a47207 */ /* 0x000fe40002000000 */
[----:B------:R-:W-:-:S02]  /*9f10*/  SEL R162, R162, RZ, P4 ;  /* 0x000000ffa2a27207 */ /* 0x000fc40002000000 */
[----:B------:R-:W-:Y:S02]  /*9f20*/  ISETP.GE.AND P4, PT, R79, 0x80, PT ;  /* 0x000000804f00780c */ /* 0x000fe40003f86270 */
        /* <DEDUP_REMOVED lines=15> */
[----:B------:R-:W-:Y:S02]  /*a020*/  ISETP.GE.AND P5, PT, R24, 0x80, PT ;  /* 0x000000801800780c */ /* 0x000fe40003fa6270 */
        /* <DEDUP_REMOVED lines=9> */
[----:B---3--:R-:W-:Y:S02]  /*a0c0*/  SEL R120, R120, RZ, P6 ;  /* 0x000000ff78787207 */ /* 0x008fe40003000000 */
[----:B------:R-:W-:Y:S02]  /*a0d0*/  SEL R99, R99, RZ, P6 ;  /* 0x000000ff63637207 */ /* 0x000fe40003000000 */
[----:B------:R-:W-:Y:S02]  /*a0e0*/  SEL R114, R114, RZ, P6 ;  /* 0x000000ff72727207 */ /* 0x000fe40003000000 */
[----:B------:R-:W-:Y:S01]  /*a0f0*/  ISETP.GE.AND P6, PT, R0, 0x80, PT ;  /* 0x000000800000780c */ /* 0x000fe20003fc6270 */
[----:B------:R-:W-:-:S04]  /*a100*/  IMAD.WIDE.U32 R132, R171, 0x4, R132 ;  /* 0x00000004ab847825 */ /* 0x000fc800078e0084 */
[----:B------:R-:W-:-:S05]  /*a110*/  IMAD.WIDE R132, R239, 0x4, R132 ;  /* 0x00000004ef847825 */ /* 0x000fca00078e0284 */
[----:B------:R2:W3:Y:S01]  /*a120*/  @!P0 LDG.E.EL R121, desc[UR6][R132.64] ;  /* 0x0000000684798981 */ /* 0x0004e2000c2e1900 */
[C---:B----4-:R-:W-:Y:S01]  /*a130*/  FADD R112, R18.reuse, 1 ;  /* 0x3f80000012707421 */ /* 0x050fe20000000000 */
[C---:B------:R-:W-:Y:S01]  /*a140*/  FADD R116, -R18.reuse, 1 ;  /* 0x3f80000012747421 */ /* 0x040fe20000000100 */
[C---:B------:R-:W-:Y:S01]  /*a150*/  FADD R125, -R18.reuse, 2 ;  /* 0x40000000127d7421 */ /* 0x040fe20000000100 */
[----:B------:R-:W-:Y:S01]  /*a160*/  FFMA R113, R18, R131, -2.25 ;  /* 0xc010000012717423 */ /* 0x000fe20000000083 */
[----:B------:R-:W-:Y:S01]  /*a170*/  FFMA R111, R112, -R127, 3.75 ;  /* 0x40700000706f7423 */ /* 0x000fe2000000087f */
[----:B------:R-:W-:Y:S01]  /*a180*/  FFMA R119, R116, R131, -2.25 ;  /* 0xc010000074777423 */ /* 0x000fe20000000083 */
[C---:B------:R-:W-:Y:S01]  /*a190*/  FFMA R126, R125.reuse, -R127, 3.75 ;  /* 0x407000007d7e7423 */ /* 0x040fe2000000087f */
[----:B------:R-:W-:Y:S01]  /*a1a0*/  FMUL R115, R18, R113 ;  /* 0x0000007112737220 */ /* 0x000fe20000400000 */
[----:B------:R-:W-:Y:S01]  /*a1b0*/  FFMA R113, R112, R111, -6 ;  /* 0xc0c0000070717423 */ /* 0x000fe2000000006f */
[----:B------:R-:W-:Y:S01]  /*a1c0*/  FMUL R119, R116, R119 ;  /* 0x0000007774777220 */ /* 0x000fe20000400000 */
[C---:B------:R-:W-:Y:S01]  /*a1d0*/  FFMA R126, R125.reuse, R126, -6 ;  /* 0xc0c000007d7e7423 */ /* 0x040fe2000000007e */
[----:B------:R-:W-:Y:S01]  /*a1e0*/  FFMA R111, R18, R115, 1 ;  /* 0x3f800000126f7423 */ /* 0x000fe20000000073 */
[----:B------:R-:W-:Y:S01]  /*a1f0*/  FFMA R112, R112, R113, 3 ;  /* 0x4040000070707423 */ /* 0x000fe20000000071 */
[----:B------:R-:W-:Y:S01]  /*a200*/  FFMA R113, R116, R119, 1 ;  /* 0x3f80000074717423 */ /* 0x000fe20000000077 */
[----:B------:R-:W-:Y:S01]  /*a210*/  FFMA R18, R125, R126, 3 ;  /* 0x404000007d127423 */ /* 0x000fe2000000007e */
[C---:B-----5:R-:W-:Y:S01]  /*a220*/  FADD R119, R12.reuse, 1 ;  /* 0x3f8000000c777421 */ /* 0x060fe20000000000 */
[C---:B------:R-:W-:Y:S01]  /*a230*/  FADD R125, -R12.reuse, 1 ;  /* 0x3f8000000c7d7421 */ /* 0x040fe20000000100 */
[C---:B------:R-:W-:Y:S01]  /*a240*/  FADD R126, -R12.reuse, 2 ;  /* 0x400000000c7e7421 */ /* 0x040fe20000000100 */
[----:B------:R-:W-:Y:S01]  /*a250*/  FFMA R115, R12, R131, -2.25 ;  /* 0xc01000000c737423 */ /* 0x000fe20000000083 */
[----:B------:R-:W-:Y:S01]  /*a260*/  FFMA R116, R119, -R127, 3.75 ;  /* 0x4070000077747423 */ /* 0x000fe2000000087f */
[----:B------:R-:W-:Y:S01]  /*a270*/  FFMA R128, R125, R131, -2.25 ;  /* 0xc01000007d807423 */ /* 0x000fe20000000083 */
[----:B------:R-:W-:Y:S01]  /*a280*/  FFMA R127, R126, -R127, 3.75 ;  /* 0x407000007e7f7423 */ /* 0x000fe2000000087f */
[----:B------:R-:W-:Y:S01]  /*a290*/  FMUL R115, R12, R115 ;  /* 0x000000730c737220 */ /* 0x000fe20000400000 */
[----:B------:R-:W-:Y:S01]  /*a2a0*/  FFMA R116, R119, R116, -6 ;  /* 0xc0c0000077747423 */ /* 0x000fe20000000074 */
[----:B------:R-:W-:Y:S01]  /*a2b0*/  FMUL R128, R125, R128 ;  /* 0x000000807d807220 */ /* 0x000fe20000400000 */
[----:B------:R-:W-:Y:S01]  /*a2c0*/  FFMA R127, R126, R127, -6 ;  /* 0xc0c000007e7f7423 */ /* 0x000fe2000000007f */
[----:B------:R-:W-:Y:S01]  /*a2d0*/  SEL R24, R251, RZ, P2 ;  /* 0x000000fffb187207 */ /* 0x000fe20001000000 */
[----:B------:R-:W-:Y:S01]  /*a2e0*/  FFMA R119, R119, R116, 3 ;  /* 0x4040000077777423 */ /* 0x000fe20000000074 */
[----:B------:R-:W4:Y:S01]  /*a2f0*/  LDL.LU R251, [R1+0x98] ;  /* 0x0000980001fb7983 */ /* 0x000f220000300800 */
[----:B------:R-:W-:Y:S01]  /*a300*/  FFMA R115, R12, R115, 1 ;  /* 0x3f8000000c737423 */ /* 0x000fe20000000073 */
[----:B------:R-:W-:Y:S01]  /*a310*/  FFMA R116, R125, R128, 1 ;  /* 0x3f8000007d747423 */ /* 0x000fe20000000080 */
[----:B------:R-:W-:Y:S01]  /*a320*/  FFMA R12, R126, R127, 3 ;  /* 0x404000007e0c7423 */ /* 0x000fe2000000007f */
[----:B------:R-:W-:-:S02]  /*a330*/  SEL R125, R248, RZ, !P6 ;  /* 0x000000fff87d7207 */ /* 0x000fc40007000000 */
[----:B------:R-:W-:Y:S02]  /*a340*/  SEL R126, R247, RZ, P2 ;  /* 0x000000fff77e7207 */ /* 0x000fe40001000000 */
[----:B------:R-:W-:Y:S02]  /*a350*/  SEL R79, R250, RZ, !P6 ;  /* 0x000000fffa4f7207 */ /* 0x000fe40007000000 */
[----:B------:R-:W-:Y:S01]  /*a360*/  @P4 SEL R87, R24, R91, !P1 ;  /* 0x0000005b18574207 */ /* 0x000fe20004800000 */
[----:B------:R-:W5:Y:S01]  /*a370*/  LDL.LU R250, [R1+0x80] ;  /* 0x0000800001fa7983 */ /* 0x000f620000300800 */
[----:B------:R-:W-:Y:S01]  /*a380*/  SEL R24, R246, RZ, !P6 ;  /* 0x000000fff6187207 */ /* 0x000fe20007000000 */
[----:B------:R-:W-:Y:S01]  /*a390*/  FADD R91, R125, R90 ;  /* 0x0000005a7d5b7221 */ /* 0x000fe20000000000 */
[----:B------:R-:W-:Y:S01]  /*a3a0*/  @P5 SEL R89, R126, R189, !P1 ;  /* 0x000000bd7e595207 */ /* 0x000fe20004800000 */
[----:B------:R-:W3:Y:S01]  /*a3b0*/  LDL.LU R248, [R1+0x5c] ;  /* 0x00005c0001f87983 */ /* 0x000ee20000300800 */
[----:B------:R-:W-:-:S03]  /*a3c0*/  SEL R125, R201, RZ, !P6 ;  /* 0x000000ffc97d7207 */ /* 0x000fc60007000000 */
[----:B------:R-:W3:Y:S01]  /*a3d0*/  LDL.LU R246, [R1+0x58] ;  /* 0x0000580001f67983 */ /* 0x000ee20000300800 */
[----:B------:R-:W-:Y:S01]  /*a3e0*/  FADD R79, R79, R245 ;  /* 0x000000f54f4f7221 */ /* 0x000fe20000000000 */
[----:B------:R-:W-:Y:S01]  /*a3f0*/  SEL R127, R235, RZ, P2 ;  /* 0x000000ffeb7f7207 */ /* 0x000fe20001000000 */
[----:B------:R-:W-:Y:S01]  /*a400*/  FADD R89, R24, R89 ;  /* 0x0000005918597221 */ /* 0x000fe20000000000 */
[----:B------:R-:W5:Y:S01]  /*a410*/  LDL.LU R245, [R1+0x1c] ;  /* 0x00001c0001f57983 */ /* 0x000f620000300800 */
[----:B------:R-:W-:-:S03]  /*a420*/  FADD R24, R125, R199 ;  /* 0x000000c77d187221 */ /* 0x000fc60000000000 */
[----:B------:R-:W5:Y:S01]  /*a430*/  LDL.LU R235, [R1+0x7c] ;  /* 0x00007c0001eb7983 */ /* 0x000f620000300800 */
[----:B------:R-:W-:-:S03]  /*a440*/  @P5 SEL R88, R127, R186, !P1 ;  /* 0x000000ba7f585207 */ /* 0x000fc60004800000 */
[----:B------:R-:W5:Y:S01]  /*a450*/  LDL.LU R201, [R1+0x54] ;  /* 0x0000540001c97983 */ /* 0x000f620000300800 */
[----:B------:R-:W-:-:S03]  /*a460*/  SEL R131, R209, RZ, !P6 ;  /* 0x000000ffd1837207 */ /* 0x000fc60007000000 */
[----:B------:R-:W5:Y:S01]  /*a470*/  LDL.LU R199, [R1+0x50] ;  /* 0x0000500001c77983 */ /* 0x000f620000300800 */
[----:B------:R-:W-:-:S03]  /*a480*/  SEL R127, R195, RZ, P2 ;  /* 0x000000ffc37f7207 */ /* 0x000fc60001000000 */
[----:B------:R-:W5:Y:S04]  /*a490*/  LDL.LU R209, [R1+0x3c] ;  /* 0x00003c0001d17983 */ /* 0x000f680000300800 */
[----:B------:R-:W5:Y:S01]  /*a4a0*/  LDL.LU R195, [R1+0x38] ;  /* 0x0000380001c37983 */ /* 0x000f620000300800 */
[----:B--2---:R-:W-:-:S03]  /*a4b0*/  SEL R133, R193, RZ, !P6 ;  /* 0x000000ffc1857207 */ /* 0x004fc60007000000 */
[----:B------:R-:W2:Y:S01]  /*a4c0*/  LDL.LU R193, [R1+0x18] ;  /* 0x0000180001c17983 */ /* 0x000ea20000300800 */
[----:B------:R-:W-:Y:S01]  /*a4d0*/  SEL R90, R252, RZ, !P6 ;  /* 0x000000fffc5a7207 */ /* 0x000fe20007000000 */
[----:B------:R-:W-:-:S04]  /*a4e0*/  FADD R86, R131, R86 ;  /* 0x0000005683567221 */ /* 0x000fc80000000000 */
[----:B------:R-:W-:Y:S01]  /*a4f0*/  FADD R125, R90, R87 ;  /* 0x000000575a7d7221 */ /* 0x000fe20000000000 */
[C---:B------:R-:W-:Y:S01]  /*a500*/  FMUL R87, R111.reuse, R24 ;  /* 0x000000186f577220 */ /* 0x040fe20000400000 */
[----:B------:R-:W-:Y:S01]  /*a510*/  FMUL R24, R111, R86 ;  /* 0x000000566f187220 */ /* 0x000fe20000400000 */
[----:B------:R-:W-:Y:S02]  /*a520*/  @P4 SEL R84, R127, R92, !P1 ;  /* 0x0000005c7f544207 */ /* 0x000fe40004800000 */
[----:B------:R-:W-:Y:S01]  /*a530*/  FFMA R86, R112, R79, R87 ;  /* 0x0000004f70567223 */ /* 0x000fe20000000057 */
[----:B------:R-:W-:-:S04]  /*a540*/  FADD R88, R133, R88 ;  /* 0x0000005885587221 */ /* 0x000fc80000000000 */
[----:B------:R-:W-:-:S04]  /*a550*/  FMUL R88, R111, R88 ;  /* 0x000000586f587220 */ /* 0x000fc80000400000 */
[----:B------:R-:W-:Y:S01]  /*a560*/  FFMA R88, R112, R89, R88 ;  /* 0x0000005970587223 */ /* 0x000fe20000000058 */
[----:B------:R-:W-:Y:S02]  /*a570*/  SEL R244, R244, RZ, !P6 ;  /* 0x000000fff4f47207 */ /* 0x000fe40007000000 */
[----:B----4-:R-:W-:-:S05]  /*a580*/  SEL R79, R251, RZ, !P6 ;  /* 0x000000fffb4f7207 */ /* 0x010fca0007000000 */
[----:B------:R-:W-:-:S04]  /*a590*/  FADD R84, R79, R84 ;  /* 0x000000544f547221 */ /* 0x000fc80000000000 */
[----:B------:R-:W-:Y:S01]  /*a5a0*/  FMUL R79, R111, R84 ;  /* 0x000000546f4f7220 */ /* 0x000fe20000400000 */
[----:B---3--:R-:W-:-:S05]  /*a5b0*/  SEL R90, R246, RZ, !P6 ;  /* 0x000000fff65a7207 */ /* 0x008fca0007000000 */
[----:B------:R-:W-:Y:S01]  /*a5c0*/  FADD R84, R90, R85 ;  /* 0x000000555a547221 */ /* 0x000fe20000000000 */
[----:B------:R-:W-:Y:S01]  /*a5d0*/  FFMA R90, R112, R125, R79 ;  /* 0x0000007d705a7223 */ /* 0x000fe2000000004f */
[----:B-----5:R-:W-:Y:S02]  /*a5e0*/  SEL R92, R235, RZ, P2 ;  /* 0x000000ffeb5c7207 */ /* 0x020fe40001000000 */
[----:B------:R-:W-:Y:S02]  /*a5f0*/  SEL R79, R199, RZ, !P6 ;  /* 0x000000ffc74f7207 */ /* 0x000fe40007000000 */
[----:B------:R-:W3:Y:S01]  /*a600*/  LDL.LU R199, [R1+0x14] ;  /* 0x0000140001c77983 */ /* 0x000ee20000300800 */
[----:B------:R-:W-:Y:S02]  /*a610*/  @P4 SEL R58, R92, R93, !P1 ;  /* 0x0000005d5c3a4207 */ /* 0x000fe40004800000 */
[----:B------:R-:W-:Y:S02]  /*a620*/  SEL R89, R195, RZ, P2 ;  /* 0x000000ffc3597207 */ /* 0x000fe40001000000 */
[----:B------:R-:W4:Y:S01]  /*a630*/  LDL.LU R195, [R1+0x10] ;  /* 0x0000100001c37983 */ /* 0x000f220000300800 */
[----:B------:R-:W-:Y:S01]  /*a640*/  FADD R58, R79, R58 ;  /* 0x0000003a4f3a7221 */ /* 0x000fe20000000000 */
[----:B--2---:R-:W-:-:S02]  /*a650*/  FADD R79, R244, R193 ;  /* 0x000000c1f44f7221 */ /* 0x004fc40000000000 */
[----:B------:R-:W2:Y:S01]  /*a660*/  LDL.LU R193, [R1+0xc] ;  /* 0x00000c0001c17983 */ /* 0x000ea20000300800 */
[----:B------:R-:W-:Y:S01]  /*a670*/  SEL R87, R250, RZ, P2 ;  /* 0x000000fffa577207 */ /* 0x000fe20001000000 */
[----:B------:R-:W-:Y:S01]  /*a680*/  FFMA R91, R112, R91, R24 ;  /* 0x0000005b705b7223 */ /* 0x000fe20000000018 */
[----:B------:R-:W-:Y:S02]  /*a690*/  SEL R24, R248, RZ, !P6 ;  /* 0x000000fff8187207 */ /* 0x000fe40007000000 */
[----:B------:R-:W-:Y:S02]  /*a6a0*/  @P5 SEL R80, R87, R184, !P1 ;  /* 0x000000b857505207 */ /* 0x000fe40004800000 */
[----:B------:R-:W-:Y:S01]  /*a6b0*/  SEL R87, R201, RZ, !P6 ;  /* 0x000000ffc9577207 */ /* 0x000fe20007000000 */
[----:B------:R-:W-:-:S04]  /*a6c0*/  FADD R24, R24, R245 ;  /* 0x000000f518187221 */ /* 0x000fc80000000000 */
[----:B------:R-:W-:Y:S01]  /*a6d0*/  FADD R80, R87, R80 ;  /* 0x0000005057507221 */ /* 0x000fe20000000000 */
[----:B------:R-:W-:Y:S01]  /*a6e0*/  SEL R87, R209, RZ, P2 ;  /* 0x000000ffd1577207 */ /* 0x000fe20001000000 */
[----:B------:R-:W-:Y:S01]  /*a6f0*/  FFMA R85, R113, R24, R86 ;  /* 0x0000001871557223 */ /* 0x000fe20000000056 */
[----:B------:R-:W-:Y:S02]  /*a700*/  SEL R243, R243, RZ, !P6 ;  /* 0x000000fff3f37207 */ /* 0x000fe40007000000 */
[----:B------:R-:W-:Y:S01]  /*a710*/  @P5 SEL R82, R87, R182, !P1 ;  /* 0x000000b657525207 */ /* 0x000fe20004800000 */
[----:B------:R-:W-:Y:S01]  /*a720*/  FFMA R91, R113, R84, R91 ;  /* 0x00000054715b7223 */ /* 0x000fe2000000005b */
[----:B------:R-:W-:Y:S01]  /*a730*/  SEL R87, R242, RZ, !P6 ;  /* 0x000000fff2577207 */ /* 0x000fe20007000000 */
[----:B------:R-:W-:Y:S01]  /*a740*/  FFMA R24, R18, R79, R85 ;  /* 0x0000004f12187223 */ /* 0x000fe20000000055 */
[----:B------:R-:W-:Y:S02]  /*a750*/  @P4 SEL R81, R89, R94, !P1 ;  /* 0x0000005e59514207 */ /* 0x000fe40004800000 */
[----:B------:R-:W-:Y:S01]  /*a760*/  SEL R84, R241, RZ, !P6 ;  /* 0x000000fff1547207 */ /* 0x000fe20007000000 */
[----:B------:R-:W-:Y:S01]  /*a770*/  FADD R79, R243, R78 ;  /* 0x0000004ef34f7221 */ /* 0x000fe20000000000 */
[----:B------:R-:W-:Y:S01]  /*a780*/  FADD R85, R87, R82 ;  /* 0x0000005257557221 */ /* 0x000fe20000000000 */
[----:B------:R-:W-:Y:S01]  /*a790*/  SEL R87, R236, RZ, P2 ;  /* 0x000000ffec577207 */ /* 0x000fe20001000000 */
[C---:B------:R-:W-:Y:S01]  /*a7a0*/  FFMA R90, R113.reuse, R58, R90 ;  /* 0x0000003a715a7223 */ /* 0x040fe2000000005a */
[----:B------:R-:W-:Y:S01]  /*a7b0*/  FADD R81, R84, R81 ;  /* 0x0000005154517221 */ /* 0x000fe20000000000 */
[----:B------:R-:W-:Y:S01]  /*a7c0*/  FFMA R58, R18, R79, R91 ;  /* 0x0000004f123a7223 */ /* 0x000fe2000000005b */
[----:B------:R-:W-:Y:S01]  /*a7d0*/  SEL R79, R240, RZ, !P6 ;  /* 0x000000fff04f7207 */ /* 0x000fe20007000000 */
[----:B------:R-:W-:Y:S01]  /*a7e0*/  FFMA R80, R113, R80, R88 ;  /* 0x0000005071507223 */ /* 0x000fe20000000058 */
[----:B------:R-:W-:Y:S01]  /*a7f0*/  @P5 SEL R73, R87, R180, !P1 ;  /* 0x000000b457495207 */ /* 0x000fe20004800000 */
[----:B------:R-:W-:Y:S01]  /*a800*/  FFMA R90, R18, R81, R90 ;  /* 0x00000051125a7223 */ /* 0x000fe2000000005a */
[----:B------:R-:W-:Y:S01]  /*a810*/  SEL R234, R234, RZ, !P6 ;  /* 0x000000ffeaea7207 */ /* 0x000fe20007000000 */
[----:B------:R-:W-:Y:S01]  /*a820*/  FMUL R81, R24, R119 ;  /* 0x0000007718517220 */ /* 0x000fe20000400000 */
[----:B------:R-:W-:Y:S01]  /*a830*/  SEL R227, R227, RZ, P2 ;  /* 0x000000ffe3e37207 */ /* 0x000fe20001000000 */
[----:B------:R-:W-:Y:S01]  /*a840*/  FFMA R80, R18, R85, R80 ;  /* 0x0000005512507223 */ /* 0x000fe20000000050 */
[----:B------:R-:W-:Y:S01]  /*a850*/  SEL R24, R228, RZ, !P6 ;  /* 0x000000ffe4187207 */ /* 0x000fe20007000000 */
[----:B------:R-:W-:Y:S01]  /*a860*/  FADD R85, R234, R73 ;  /* 0x00000049ea557221 */ /* 0x000fe20000000000 */
[----:B------:R-:W-:-:S02]  /*a870*/  @P3 SEL R74, R227, R170, !P1 ;  /* 0x000000aae34a3207 */ /* 0x000fc40004800000 */
[----:B------:R-:W-:-:S05]  /*a880*/  SEL R73, R226, RZ, !P6 ;  /* 0x000000ffe2497207 */ /* 0x000fca0007000000 */
[----:B------:R-:W-:Y:S01]  /*a890*/  FADD R74, R73, R74 ;  /* 0x0000004a494a7221 */ /* 0x000fe20000000000 */
[----:B------:R-:W-:-:S04]  /*a8a0*/  IMAD.WIDE.U32 R152, R172, 0x4, R152 ;  /* 0x00000004ac987825 */ /* 0x000fc800078e0098 */
[----:B------:R-:W-:-:S04]  /*a8b0*/  IMAD.WIDE.U32 R142, R171, 0x4, R142 ;  /* 0x00000004ab8e7825 */ /* 0x000fc800078e008e */
[----:B------:R-:W-:-:S04]  /*a8c0*/  IMAD.WIDE.U32 R154, R172, 0x4, R154 ;  /* 0x00000004ac9a7825 */ /* 0x000fc800078e009a */
[----:B------:R-:W-:-:S04]  /*a8d0*/  IMAD.WIDE R152, R239, 0x4, R152 ;  /* 0x00000004ef987825 */ /* 0x000fc800078e0298 */
[C---:B------:R-:W-:Y:S01]  /*a8e0*/  IMAD.WIDE R142, R239.reuse, 0x4, R142 ;  /* 0x00000004ef8e7825 */ /* 0x040fe200078e028e */
[----:B------:R-:W5:Y:S03]  /*a8f0*/  @!P0 LDG.E.EL R129, desc[UR6][R152.64] ;  /* 0x0000000698818981 */ /* 0x000f66000c2e1900 */
[----:B------:R-:W-:Y:S01]  /*a900*/  IMAD.WIDE R154, R239, 0x4, R154 ;  /* 0x00000004ef9a7825 */ /* 0x000fe200078e029a */
[----:B------:R-:W5:Y:S03]  /*a910*/  @!P0 LDG.E.EL R122, desc[UR6][R142.64] ;  /* 0x000000068e7a8981 */ /* 0x000f66000c2e1900 */
[----:B------:R-:W-:Y:S01]  /*a920*/  IMAD.WIDE.U32 R150, R172, 0x4, R150 ;  /* 0x00000004ac967825 */ /* 0x000fe200078e0096 */
[----:B------:R-:W5:Y:S03]  /*a930*/  @!P0 LDG.E.EL R96, desc[UR6][R154.64] ;  /* 0x000000069a608981 */ /* 0x000f66000c2e1900 */
[----:B------:R-:W-:-:S04]  /*a940*/  IMAD.WIDE R148, R177, 0x4, R148 ;  /* 0x00000004b1947825 */ /* 0x000fc800078e0294 */
[----:B------:R-:W-:Y:S01]  /*a950*/  IMAD.WIDE.U32 R158, R172, 0x4, R158 ;  /* 0x00000004ac9e7825 */ /* 0x000fe200078e009e */
[----:B------:R-:W-:-:S03]  /*a960*/  SEL R211, R211, RZ, P2 ;  /* 0x000000ffd3d37207 */ /* 0x000fc60001000000 */
[----:B------:R-:W-:Y:S01]  /*a970*/  IMAD.WIDE R140, R239, 0x4, R140 ;  /* 0x00000004ef8c7825 */ /* 0x000fe200078e028c */
[----:B------:R-:W-:Y:S02]  /*a980*/  SEL R167, R167, RZ, P2 ;  /* 0x000000ffa7a77207 */ /* 0x000fe40001000000 */
[----:B------:R-:W-:Y:S01]  /*a990*/  SEL R165, R165, RZ, P2 ;  /* 0x000000ffa5a57207 */ /* 0x000fe20001000000 */
[----:B------:R-:W-:Y:S01]  /*a9a0*/  IMAD.WIDE R150, R239, 0x4, R150 ;  /* 0x00000004ef967825 */ /* 0x000fe200078e0296 */
[----:B------:R-:W-:Y:S01]  /*a9b0*/  SEL R163, R163, RZ, P2 ;  /* 0x000000ffa3a37207 */ /* 0x000fe20001000000 */
[----:B------:R-:W5:Y:S02]  /*a9c0*/  @!P0 LDG.E.EL R138, desc[UR6][R140.64] ;  /* 0x000000068c8a8981 */ /* 0x000f64000c2e1900 */
[----:B------:R-:W-:Y:S02]  /*a9d0*/  IMAD.MOV.U32 R83, RZ, RZ, RZ ;  /* 0x000000ffff537224 */ /* 0x000fe400078e00ff */
[----:B------:R-:W-:Y:S01]  /*a9e0*/  IMAD.WIDE R148, R174, 0x4, R148 ;  /* 0x00000004ae947825 */ /* 0x000fe200078e0294 */
[----:B------:R-:W5:Y:S03]  /*a9f0*/  @!P0 LDG.E.EL R104, desc[UR6][R150.64] ;  /* 0x0000000696688981 */ /* 0x000f66000c2e1900 */
[----:B------:R-:W-:Y:S01]  /*aa00*/  IMAD.WIDE.U32 R146, R171, 0x4, R146 ;  /* 0x00000004ab927825 */ /* 0x000fe200078e0092 */
[----:B------:R-:W-:Y:S01]  /*aa10*/  @P3 SEL R63, R211, R168, !P1 ;  /* 0x000000a8d33f3207 */ /* 0x000fe20004800000 */
[----:B------:R-:W5:Y:S02]  /*aa20*/  @P2 LDG.E.EL R108, desc[UR6][R148.64] ;  /* 0x00000006946c2981 */ /* 0x000f64000c2e1900 */
[----:B------:R-:W-:Y:S01]  /*aa30*/  IMAD.WIDE R158, R239, 0x4, R158 ;  /* 0x00000004ef9e7825 */ /* 0x000fe200078e029e */
[----:B------:R-:W-:-:S02]  /*aa40*/  @P3 SEL R50, R167, R166, !P1 ;  /* 0x000000a6a7323207 */ /* 0x000fc40004800000 */
[----:B------:R-:W-:Y:S02]  /*aa50*/  @P3 SEL R4, R165, R164, !P1 ;  /* 0x000000a4a5043207 */ /* 0x000fe40004800000 */
[----:B------:R-:W-:Y:S01]  /*aa60*/  @P3 SEL R32, R163, R162, !P1 ;  /* 0x000000a2a3203207 */ /* 0x000fe20004800000 */
[----:B------:R-:W5:Y:S01]  /*aa70*/  @!P6 LDG.E.EL R83, desc[UR6][R158.64] ;  /* 0x000000069e53e981 */ /* 0x000f62000c2e1900 */
[C---:B------:R-:W-:Y:S01]  /*aa80*/  ISETP.GE.AND P0, PT, R6.reuse, 0x80, PT ;  /* 0x000000800600780c */ /* 0x040fe20003f06270 */
[----:B------:R-:W-:Y:S01]  /*aa90*/  IMAD.MOV.U32 R95, RZ, RZ, RZ ;  /* 0x000000ffff5f7224 */ /* 0x000fe200078e00ff */
[----:B------:R-:W-:Y:S01]  /*aaa0*/  ISETP.GT.AND P3, PT, R6, 0xbf, !P6 ;  /* 0x000000bf0600780c */ /* 0x000fe20007764270 */
[----:B------:R-:W-:Y:S02]  /*aab0*/  IMAD.MOV.U32 R6, RZ, RZ, RZ ;  /* 0x000000ffff067224 */ /* 0x000fe400078e00ff */
[----:B------:R-:W-:-:S04]  /*aac0*/  IMAD.WIDE R156, R239, 0x4, R156 ;  /* 0x00000004ef9c7825 */ /* 0x000fc800078e029c */
[----:B------:R-:W-:Y:S01]  /*aad0*/  IMAD.WIDE R146, R239, 0x4, R146 ;  /* 0x00000004ef927825 */ /* 0x000fe200078e0292 */
[----:B------:R-:W5:Y:S04]  /*aae0*/  @!P6 LDG.E.EL R95, desc[UR6][R156.64] ;  /* 0x000000069c5fe981 */ /* 0x000f68000c2e1900 */
[----:B------:R-:W5:Y:S01]  /*aaf0*/  @!P6 LDG.E.EL R6, desc[UR6][R146.64] ;  /* 0x000000069206e981 */ /* 0x000f62000c2e1900 */
[----:B---3--:R-:W-:-:S03]  /*ab00*/  FADD R79, R79, R199 ;  /* 0x000000c74f4f7221 */ /* 0x008fc60000000000 */
[----:B------:R-:W3:Y:S01]  /*ab10*/  LDL.LU R199, [R1+0x8] ;  /* 0x0000080001c77983 */ /* 0x000ee20000300800 */
[----:B----4-:R-:W-:-:S03]  /*ab20*/  FADD R24, R24, R195 ;  /* 0x000000c318187221 */ /* 0x010fc60000000000 */
[----:B------:R-:W4:Y:S01]  /*ab30*/  LDL.LU R195, [R1+0x4] ;  /* 0x0000040001c37983 */ /* 0x000f220000300800 */
[----:B------:R-:W-:Y:S01]  /*ab40*/  FMUL R73, R111, R24 ;  /* 0x000000186f497220 */ /* 0x000fe20000400000 */
[----:B------:R-:W-:-:S05]  /*ab50*/  SEL R24, R220, RZ, !P6 ;  /* 0x000000ffdc187207 */ /* 0x000fca0007000000 */
[----:B--2---:R-:W-:Y:S02]  /*ab60*/  FADD R24, R24, R193 ;  /* 0x000000c118187221 */ /* 0x004fe40000000000 */
[----:B------:R-:W2:Y:S01]  /*ab70*/  LDL.LU R193, [R1] ;  /* 0x0000000001c17983 */ /* 0x000ea20000300800 */
[----:B------:R-:W-:Y:S02]  /*ab80*/  SEL R225, R225, RZ, P2 ;  /* 0x000000ffe1e17207 */ /* 0x000fe40001000000 */
[----:B------:R-:W-:Y:S02]  /*ab90*/  SEL R223, R223, RZ, P2 ;  /* 0x000000ffdfdf7207 */ /* 0x000fe40001000000 */
[----:B------:R-:W-:Y:S02]  /*aba0*/  @P5 SEL R72, R225, R76, !P1 ;  /* 0x0000004ce1485207 */ /* 0x000fe40004800000 */
[----:B------:R-:W-:Y:S02]  /*abb0*/  SEL R89, R224, RZ, !P6 ;  /* 0x000000ffe0597207 */ /* 0x000fe40007000000 */
[----:B------:R-:W-:-:S02]  /*abc0*/  SEL R232, R232, RZ, P2 ;  /* 0x000000ffe8e87207 */ /* 0x000fc40001000000 */
[----:B------:R-:W-:Y:S02]  /*abd0*/  @P4 SEL R69, R223, R222, !P1 ;  /* 0x000000dedf454207 */ /* 0x000fe40004800000 */
[----:B------:R-:W-:Y:S01]  /*abe0*/  SEL R76, R221, RZ, !P6 ;  /* 0x000000ffdd4c7207 */ /* 0x000fe20007000000 */
[----:B------:R-:W-:Y:S01]  /*abf0*/  FADD R72, R89, R72 ;  /* 0x0000004859487221 */ /* 0x000fe20000000000 */
[----:B------:R-:W-:Y:S02]  /*ac00*/  @P4 SEL R75, R232, R229, !P1 ;  /* 0x000000e5e84b4207 */ /* 0x000fe40004800000 */
[----:B------:R-:W-:Y:S01]  /*ac10*/  SEL R230, R230, RZ, !P6 ;  /* 0x000000ffe6e67207 */ /* 0x000fe20007000000 */
[----:B------:R-:W-:Y:S01]  /*ac20*/  FADD R76, R76, R69 ;  /* 0x000000454c4c7221 */ /* 0x000fe20000000000 */
[----:B------:R-:W-:Y:S01]  /*ac30*/  FMUL R72, R111, R72 ;  /* 0x000000486f487220 */ /* 0x000fe20000400000 */
[----:B------:R-:W-:Y:S01]  /*ac40*/  FMUL R78, R119, R58 ;  /* 0x0000003a774e7220 */ /* 0x000fe20000400000 */
[----:B------:R-:W-:Y:S01]  /*ac50*/  FFMA R58, R112, R79, R73 ;  /* 0x0000004f703a7223 */ /* 0x000fe20000000049 */
[----:B------:R-:W-:Y:S01]  /*ac60*/  FADD R75, R230, R75 ;  /* 0x0000004be64b7221 */ /* 0x000fe20000000000 */
[----:B------:R-:W-:Y:S01]  /*ac70*/  FMUL R69, R111, R76 ;  /* 0x0000004c6f457220 */ /* 0x000fe20000400000 */
[----:B------:R-:W-:Y:S01]  /*ac80*/  SEL R215, R215, RZ, P2 ;  /* 0x000000ffd7d77207 */ /* 0x000fe20001000000 */
[C---:B------:R-:W-:Y:S01]  /*ac90*/  FFMA R85, R112.reuse, R85, R72 ;  /* 0x0000005570557223 */ /* 0x040fe20000000048 */
[----:B------:R-:W-:Y:S01]  /*aca0*/  FMUL R87, R119, R80 ;  /* 0x0000005077577220 */ /* 0x000fe20000400000 */
[----:B------:R-:W-:Y:S01]  /*acb0*/  FFMA R72, R112, R75, R69 ;  /* 0x0000004b70487223 */ /* 0x000fe20000000045 */
[----:B------:R-:W-:Y:S01]  /*acc0*/  SEL R80, R217, RZ, P2 ;  /* 0x000000ffd9507207 */ /* 0x000fe20001000000 */
[----:B------:R-:W-:Y:S01]  /*acd0*/  FFMA R69, R113, R24, R58 ;  /* 0x0000001871457223 */ /* 0x000fe2000000003a */
[----:B------:R-:W-:-:S02]  /*ace0*/  SEL R238, R238, RZ, !P6 ;  /* 0x000000ffeeee7207 */ /* 0x000fc40007000000 */
[----:B------:R-:W-:Y:S02]  /*acf0*/  @P4 SEL R59, R215, R214, !P1 ;  /* 0x000000d6d73b4207 */ /* 0x000fe40004800000 */
[----:B------:R-:W-:Y:S02]  /*ad00*/  SEL R24, R213, RZ, !P6 ;  /* 0x000000ffd5187207 */ /* 0x000fe40007000000 */
[----:B------:R-:W-:Y:S01]  /*ad10*/  @P5 SEL R70, R80, R71, !P1 ;  /* 0x0000004750465207 */ /* 0x000fe20004800000 */
[----:B------:R-:W-:Y:S01]  /*ad20*/  FADD R77, R238, R77 ;  /* 0x0000004dee4d7221 */ /* 0x000fe20000000000 */
[----:B------:R-:W-:Y:S01]  /*ad30*/  SEL R71, R218, RZ, !P6 ;  /* 0x000000ffda477207 */ /* 0x000fe20007000000 */
[----:B------:R-:W-:Y:S01]  /*ad40*/  FMUL R74, R111, R74 ;  /* 0x0000004a6f4a7220 */ /* 0x000fe20000400000 */
[----:B------:R-:W-:Y:S01]  /*ad50*/  SEL R208, R208, RZ, P2 ;  /* 0x000000ffd0d07207 */ /* 0x000fe20001000000 */
[----:B------:R-:W-:Y:S01]  /*ad60*/  FADD R24, R24, R59 ;  /* 0x0000003b18187221 */ /* 0x000fe20000000000 */
[----:B------:R-:W-:Y:S01]  /*ad70*/  SEL R59, R212, RZ, !P6 ;  /* 0x000000ffd43b7207 */ /* 0x000fe20007000000 */
[----:B------:R-:W-:Y:S01]  /*ad80*/  FFMA R74, R112, R77, R74 ;  /* 0x0000004d704a7223 */ /* 0x000fe2000000004a */
[----:B------:R-:W-:Y:S01]  /*ad90*/  @P4 SEL R61, R208, R207, !P1 ;  /* 0x000000cfd03d4207 */ /* 0x000fe20004800000 */
[----:B------:R-:W-:Y:S01]  /*ada0*/  FADD R60, R71, R60 ;  /* 0x0000003c473c7221 */ /* 0x000fe20000000000 */
[----:B------:R-:W-:-:S02]  /*adb0*/  SEL R206, R206, RZ, !P6 ;  /* 0x000000ffcece7207 */ /* 0x000fc40007000000 */
[----:B------:R-:W-:Y:S01]  /*adc0*/  SEL R204, R204, RZ, !P6 ;  /* 0x000000ffcccc7207 */ /* 0x000fe20007000000 */
[C---:B------:R-:W-:Y:S01]  /*add0*/  FFMA R60, R113.reuse, R60, R74 ;  /* 0x0000003c713c7223 */ /* 0x040fe2000000004a */
[----:B------:R-:W-:Y:S01]  /*ade0*/  FFMA R72, R113, R24, R72 ;  /* 0x0000001871487223 */ /* 0x000fe20000000048 */
[----:B------:R-:W-:Y:S02]  /*adf0*/  FADD R63, R206, R63 ;  /* 0x0000003fce3f7221 */ /* 0x000fe40000000000 */
[----:B------:R-:W-:Y:S02]  /*ae00*/  FADD R61, R204, R61 ;  /* 0x0000003dcc3d7221 */ /* 0x000fe40000000000 */
[----:B------:R-:W-:Y:S01]  /*ae10*/  FFMA R60, R18, R63, R60 ;  /* 0x0000003f123c7223 */ /* 0x000fe2000000003c */
[----:B------:R-:W-:Y:S01]  /*ae20*/  SEL R63, R196, RZ, !P6 ;  /* 0x000000ffc43f7207 */ /* 0x000fe20007000000 */
[----:B------:R-:W-:Y:S01]  /*ae30*/  FFMA R72, R18, R61, R72 ;  /* 0x0000003d12487223 */ /* 0x000fe20000000048 */
[----:B------:R-:W-:-:S02]  /*ae40*/  SEL R61, R200, RZ, P2 ;  /* 0x000000ffc83d7207 */ /* 0x000fc40001000000 */
[----:B------:R-:W-:Y:S02]  /*ae50*/  SEL R191, R191, RZ, !P6 ;  /* 0x000000ffbfbf7207 */ /* 0x000fe40007000000 */
[----:B------:R-:W-:Y:S01]  /*ae60*/  @P4 SEL R51, R61, R198, !P1 ;  /* 0x000000c63d334207 */ /* 0x000fe20004800000 */
[----:B------:R-:W-:Y:S01]  /*ae70*/  FADD R61, R63, R48 ;  /* 0x000000303f3d7221 */ /* 0x000fe20000000000 */
[----:B------:R-:W-:Y:S02]  /*ae80*/  SEL R63, R52, RZ, !P6 ;  /* 0x000000ff343f7207 */ /* 0x000fe40007000000 */
[----:B------:R-:W-:Y:S02]  /*ae90*/  SEL R52, R49, RZ, !P6 ;  /* 0x000000ff31347207 */ /* 0x000fe40007000000 */
[----:B------:R-:W-:Y:S02]  /*aea0*/  SEL R202, R202, RZ, P2 ;  /* 0x000000ffcaca7207 */ /* 0x000fe40001000000 */
[----:B------:R-:W-:-:S02]  /*aeb0*/  SEL R197, R197, RZ, !P6 ;  /* 0x000000ffc5c57207 */ /* 0x000fc40007000000 */
[----:B------:R-:W-:Y:S02]  /*aec0*/  SEL R192, R192, RZ, !P6 ;  /* 0x000000ffc0c07207 */ /* 0x000fe40007000000 */
[----:B------:R-:W-:Y:S02]  /*aed0*/  @P5 SEL R55, R202, R57, !P1 ;  /* 0x00000039ca375207 */ /* 0x000fe40004800000 */
[----:B------:R-:W-:Y:S01]  /*aee0*/  SEL R194, R194, RZ, !P6 ;  /* 0x000000ffc2c27207 */ /* 0x000fe20007000000 */
[----:B------:R-:W-:Y:S01]  /*aef0*/  FADD R51, R192, R51 ;  /* 0x00000033c0337221 */ /* 0x000fe20000000000 */
[----:B------:R-:W-:-:S03]  /*af00*/  SEL R43, R43, RZ, !P6 ;  /* 0x000000ff2b2b7207 */ /* 0x000fc60007000000 */
[----:B------:R-:W-:Y:S02]  /*af10*/  FADD R55, R194, R55 ;  /* 0x00000037c2377221 */ /* 0x000fe40000000000 */
[----:B------:R-:W-:Y:S01]  /*af20*/  FADD R4, R43, R4 ;  /* 0x000000042b047221 */ /* 0x000fe20000000000 */
[----:B------:R-:W-:Y:S02]  /*af30*/  SEL R107, R107, RZ, P2 ;  /* 0x000000ff6b6b7207 */ /* 0x000fe40001000000 */
[----:B------:R-:W-:Y:S02]  /*af40*/  SEL R139, R139, RZ, P2 ;  /* 0x000000ff8b8b7207 */ /* 0x000fe40001000000 */
[----:B------:R-:W-:Y:S02]  /*af50*/  @P4 SEL R14, R107, R120, !P1 ;  /* 0x000000786b0e4207 */ /* 0x000fe40004800000 */
[----:B------:R-:W-:Y:S02]  /*af60*/  SEL R121, R121, RZ, !P6 ;  /* 0x000000ff79797207 */ /* 0x000fe40007000000 */
[----:B------:R-:W-:-:S02]  /*af70*/  @P4 SEL R20, R139, R136, !P1 ;  /* 0x000000888b144207 */ /* 0x000fc40004800000 */
[----:B------:R-:W-:Y:S01]  /*af80*/  SEL R106, R106, RZ, !P6 ;  /* 0x000000ff6a6a7207 */ /* 0x000fe20007000000 */
[----:B------:R-:W-:Y:S01]  /*af90*/  FADD R14, R121, R14 ;  /* 0x0000000e790e7221 */ /* 0x000fe20000000000 */
[----:B-----5:R-:W-:Y:S01]  /*afa0*/  SEL R96, R96, RZ, !P6 ;  /* 0x000000ff60607207 */ /* 0x020fe20007000000 */
[----:B------:R-:W0:Y:S01]  /*afb0*/  S2UR UR4, SR_CgaCtaId ;  /* 0x00000000000479c3 */ /* 0x000e220000008800 */
[----:B------:R-:W-:Y:S01]  /*afc0*/  SEL R160, R160, RZ, !P6 ;  /* 0x000000ffa0a07207 */ /* 0x000fe20007000000 */
[----:B------:R-:W-:Y:S01]  /*afd0*/  FMUL R14, R111, R14 ;  /* 0x0000000e6f0e7220 */ /* 0x000fe20000400000 */
[----:B------:R-:W-:Y:S01]  /*afe0*/  SEL R71, R210, RZ, P2 ;  /* 0x000000ffd2477207 */ /* 0x000fe20001000000 */
[----:B------:R-:W-:Y:S01]  /*aff0*/  FADD R23, R96, R23 ;  /* 0x0000001760177221 */ /* 0x000fe20000000000 */
[----:B------:R-:W-:Y:S02]  /*b000*/  SEL R73, R216, RZ, !P6 ;  /* 0x000000ffd8497207 */ /* 0x000fe40007000000 */
[----:B------:R-:W-:-:S02]  /*b010*/  SEL R138, R138, RZ, !P6 ;  /* 0x000000ff8a8a7207 */ /* 0x000fc40007000000 */
[----:B------:R-:W-:Y:S01]  /*b020*/  @P5 SEL R62, R71, R68, !P1 ;  /* 0x00000044473e5207 */ /* 0x000fe20004800000 */
[----:B------:R-:W-:Y:S01]  /*b030*/  FADD R70, R73, R70 ;  /* 0x0000004649467221 */ /* 0x000fe20000000000 */
[----:B------:R-:W-:Y:S02]  /*b040*/  SEL R71, R205, RZ, !P6 ;  /* 0x000000ffcd477207 */ /* 0x000fe40007000000 */
[----:B------:R-:W-:Y:S02]  /*b050*/  SEL R98, R98, RZ, P2 ;  /* 0x000000ff62627207 */ /* 0x000fe40001000000 */
[----:B------:R-:W-:Y:S01]  /*b060*/  SEL R108, R108, RZ, P2 ;  /* 0x000000ff6c6c7207 */ /* 0x000fe20001000000 */
[----:B------:R-:W-:Y:S01]  /*b070*/  FFMA R70, R113, R70, R85 ;  /* 0x0000004671467223 */ /* 0x000fe20000000055 */
[----:B------:R-:W-:Y:S01]  /*b080*/  @P4 SEL R13, R98, R99, !P1 ;  /* 0x00000063620d4207 */ /* 0x000fe20004800000 */
[----:B------:R-:W-:Y:S01]  /*b090*/  FADD R71, R71, R62 ;  /* 0x0000003e47477221 */ /* 0x000fe20000000000 */
[----:B------:R-:W-:-:S02]  /*b0a0*/  SEL R118, R118, RZ, !P6 ;  /* 0x000000ff76767207 */ /* 0x000fc40007000000 */
[----:B------:R-:W-:Y:S02]  /*b0b0*/  SEL R110, R110, RZ, !P6 ;  /* 0x000000ff6e6e7207 */ /* 0x000fe40007000000 */
[----:B------:R-:W-:Y:S02]  /*b0c0*/  SEL R109, R109, RZ, P2 ;  /* 0x000000ff6d6d7207 */ /* 0x000fe40001000000 */
[----:B------:R-:W-:Y:S01]  /*b0d0*/  @P5 SEL R5, R108, R9, !P1 ;  /* 0x000000096c055207 */ /* 0x000fe20004800000 */
[----:B------:R-:W-:Y:S01]  /*b0e0*/  FMUL R119, R119, R90 ;  /* 0x0000005a77777220 */ /* 0x000fe20000400000 */
[----:B------:R-:W-:Y:S01]  /*b0f0*/  @P4 SEL R8, R109, R114, !P1 ;  /* 0x000000726d084207 */ /* 0x000fe20004800000 */
[----:B------:R-:W-:Y:S01]  /*b100*/  FFMA R70, R18, R71, R70 ;  /* 0x0000004712467223 */ /* 0x000fe20000000046 */
[----:B------:R-:W-:Y:S01]  /*b110*/  UMOV UR5, 0x400 ;  /* 0x0000040000057882 */ /* 0x000fe20000000000 */
[C---:B------:R-:W-:Y:S02]  /*b120*/  FFMA R119, R115.reuse, R72, R119 ;  /* 0x0000004873777223 */ /* 0x040fe40000000077 */
[----:B------:R-:W-:Y:S01]  /*b130*/  FFMA R87, R115, R70, R87 ;  /* 0x0000004673577223 */ /* 0x000fe20000000057 */
[----:B0-----:R-:W-:Y:S01]  /*b140*/  UPRMT UR4, UR4, 0x654, UR5 ;  /* 0x0000065404047896 */ /* 0x001fe20008000005 */
[----:B---3--:R-:W-:-:S04]  /*b150*/  FADD R59, R59, R199 ;  /* 0x000000c73b3b7221 */ /* 0x008fc80000000000 */
[----:B------:R-:W-:-:S04]  /*b160*/  FFMA R24, R18, R59, R69 ;  /* 0x0000003b12187223 */ /* 0x000fc80000000045 */
[----:B------:R-:W-:Y:S01]  /*b170*/  FFMA R81, R24, R115, R81 ;  /* 0x0000007318517223 */ /* 0x000fe20000000051 */
[----:B------:R-:W-:Y:S02]  /*b180*/  SEL R24, R47, RZ, P2 ;  /* 0x000000ff2f187207 */ /* 0x000fe40001000000 */
[----:B------:R-:W-:Y:S02]  /*b190*/  SEL R47, R45, RZ, P2 ;  /* 0x000000ff2d2f7207 */ /* 0x000fe40001000000 */
[----:B------:R-:W-:Y:S02]  /*b1a0*/  @P5 SEL R46, R24, R53, !P1 ;  /* 0x00000035182e5207 */ /* 0x000fe40004800000 */
[----:B------:R-:W-:Y:S02]  /*b1b0*/  SEL R53, R54, RZ, !P6 ;  /* 0x000000ff36357207 */ /* 0x000fe40007000000 */
[----:B------:R-:W-:Y:S01]  /*b1c0*/  @P4 SEL R35, R47, R56, !P1 ;  /* 0x000000382f234207 */ /* 0x000fe20004800000 */
[----:B--2---:R-:W-:Y:S01]  /*b1d0*/  FADD R24, R191, R193 ;  /* 0x000000c1bf187221 */ /* 0x004fe20000000000 */
[----:B----4-:R-:W-:Y:S01]  /*b1e0*/  FADD R57, R197, R195 ;  /* 0x000000c3c5397221 */ /* 0x010fe20000000000 */
[----:B------:R-:W-:-:S02]  /*b1f0*/  FADD R50, R53, R50 ;  /* 0x0000003235327221 */ /* 0x000fc40000000000 */
[----:B------:R-:W-:Y:S01]  /*b200*/  FMUL R45, R111, R24 ;  /* 0x000000186f2d7220 */ /* 0x000fe20000400000 */
[----:B------:R-:W-:Y:S01]  /*b210*/  SEL R24, R39, RZ, !P6 ;  /* 0x000000ff27187207 */ /* 0x000fe20007000000 */
[----:B------:R-:W-:Y:S01]  /*b220*/  FADD R52, R52, R35 ;  /* 0x0000002334347221 */ /* 0x000fe20000000000 */
[----:B------:R-:W-:Y:S01]  /*b230*/  SEL R39, R42, RZ, P2 ;  /* 0x000000ff2a277207 */ /* 0x000fe20001000000 */
[----:B------:R-:W-:Y:S01]  /*b240*/  FADD R48, R63, R46 ;  /* 0x0000002e3f307221 */ /* 0x000fe20000000000 */
[C---:B------:R-:W-:Y:S01]  /*b250*/  FMUL R50, R111.reuse, R50 ;  /* 0x000000326f327220 */ /* 0x040fe20000400000 */
[----:B------:R-:W-:Y:S01]  /*b260*/  FMUL R35, R111, R52 ;  /* 0x000000346f237220 */ /* 0x000fe20000400000 */
[----:B------:R-:W-:Y:S01]  /*b270*/  FFMA R46, R112, R57, R45 ;  /* 0x00000039702e7223 */ /* 0x000fe2000000002d */
[----:B------:R-:W-:Y:S01]  /*b280*/  FADD R24, R24, R64 ;  /* 0x0000004018187221 */ /* 0x000fe20000000000 */
[----:B------:R-:W-:Y:S01]  /*b290*/  @P5 SEL R37, R39, R40, !P1 ;  /* 0x0000002827255207 */ /* 0x000fe20004800000 */
[----:B------:R-:W-:Y:S01]  /*b2a0*/  FMUL R48, R111, R48 ;  /* 0x000000306f307220 */ /* 0x000fe20000400000 */
[----:B------:R-:W-:Y:S01]  /*b2b0*/  SEL R42, R41, RZ, !P6 ;  /* 0x000000ff292a7207 */ /* 0x000fe20007000000 */
[----:B------:R-:W-:Y:S01]  /*b2c0*/  FFMA R50, R112, R61, R50 ;  /* 0x0000003d70327223 */ /* 0x000fe20000000032 */
[----:B------:R-:W-:Y:S01]  /*b2d0*/  SEL R39, R28, RZ, P2 ;  /* 0x000000ff1c277207 */ /* 0x000fe20001000000 */
[----:B------:R-:W-:Y:S01]  /*b2e0*/  FFMA R40, R112, R51, R35 ;  /* 0x0000003370287223 */ /* 0x000fe20000000023 */
[----:B------:R-:W-:Y:S01]  /*b2f0*/  FFMA R35, R113, R24, R46 ;  /* 0x0000001871237223 */ /* 0x000fe2000000002e */
[----:B------:R-:W-:Y:S01]  /*b300*/  SEL R28, R26, RZ, !P6 ;  /* 0x000000ff1a1c7207 */ /* 0x000fe20007000000 */
[----:B------:R-:W-:Y:S01]  /*b310*/  FFMA R55, R112, R55, R48 ;  /* 0x0000003770377223 */ /* 0x000fe20000000030 */
[----:B------:R-:W-:Y:S01]  /*b320*/  FADD R24, R42, R37 ;  /* 0x000000252a187221 */ /* 0x000fe20000000000 */
[----:B------:R-:W-:Y:S01]  /*b330*/  @P4 SEL R34, R39, R44, !P1 ;  /* 0x0000002c27224207 */ /* 0x000fe20004800000 */
[----:B------:R-:W-:Y:S01]  /*b340*/  FFMA R50, R113, R4, R50 ;  /* 0x0000000471327223 */ /* 0x000fe20000000032 */
[----:B------:R-:W-:Y:S01]  /*b350*/  SEL R37, R38, RZ, !P6 ;  /* 0x000000ff26257207 */ /* 0x000fe20007000000 */
[----:B------:R-:W-:Y:S01]  /*b360*/  FFMA R59, R115, R60, R78 ;  /* 0x0000003c733b7223 */ /* 0x000fe2000000004e */
[----:B------:R-:W-:Y:S01]  /*b370*/  SEL R39, R30, RZ, P2 ;  /* 0x000000ff1e277207 */ /* 0x000fe20001000000 */
[----:B------:R-:W-:Y:S01]  /*b380*/  FFMA R26, R113, R24, R55 ;  /* 0x00000018711a7223 */ /* 0x000fe20000000037 */
[----:B------:R-:W-:Y:S01]  /*b390*/  SEL R4, R31, RZ, P2 ;  /* 0x000000ff1f047207 */ /* 0x000fe20001000000 */
[----:B------:R-:W-:Y:S01]  /*b3a0*/  FADD R31, R28, R65 ;  /* 0x000000411c1f7221 */ /* 0x000fe20000000000 */
[----:B------:R-:W-:Y:S01]  /*b3b0*/  @P4 SEL R25, R39, R36, !P1 ;  /* 0x0000002427194207 */ /* 0x000fe20004800000 */
[----:B------:R-:W-:Y:S01]  /*b3c0*/  FADD R34, R37, R34 ;  /* 0x0000002225227221 */ /* 0x000fe20000000000 */
[----:B------:R-:W-:Y:S01]  /*b3d0*/  SEL R24, R179, RZ, !P6 ;  /* 0x000000ffb3187207 */ /* 0x000fe20007000000 */
[----:B------:R-:W2:Y:S01]  /*b3e0*/  LDL.LU R64, [R1+0x10c] ;  /* 0x00010c0001407983 */ /* 0x000ea20000300800 */
[----:B------:R-:W-:Y:S01]  /*b3f0*/  @P5 SEL R27, R4, R29, !P1 ;  /* 0x0000001d041b5207 */ /* 0x000fe20004800000 */
[----:B------:R-:W-:Y:S01]  /*b400*/  FFMA R4, R18, R31, R35 ;  /* 0x0000001f12047223 */ /* 0x000fe20000000023 */
[----:B------:R-:W-:Y:S01]  /*b410*/  FFMA R34, R113, R34, R40 ;  /* 0x0000002271227223 */ /* 0x000fe20000000028 */
[----:B------:R-:W-:Y:S01]  /*b420*/  FADD R25, R24, R25 ;  /* 0x0000001918197221 */ /* 0x000fe20000000000 */
[----:B------:R-:W-:Y:S01]  /*b430*/  SEL R41, R10, RZ, !P6 ;  /* 0x000000ff0a297207 */ /* 0x000fe20007000000 */
[----:B------:R-:W-:Y:S01]  /*b440*/  FFMA R24, R4, R116, R81 ;  /* 0x0000007404187223 */ /* 0x000fe20000000051 */
[----:B------:R-:W-:Y:S01]  /*b450*/  SEL R10, R33, RZ, !P6 ;  /* 0x000000ff210a7207 */ /* 0x000fe20007000000 */
[----:B------:R-:W-:Y:S01]  /*b460*/  FFMA R34, R18, R25, R34 ;  /* 0x0000001912227223 */ /* 0x000fe20000000022 */
[----:B------:R-:W-:Y:S01]  /*b470*/  SEL R4, R97, RZ, P2 ;  /* 0x000000ff61047207 */ /* 0x000fe20001000000 */
[----:B------:R-:W3:Y:S01]  /*b480*/  LDL.LU R65, [R1+0x108] ;  /* 0x0001080001417983 */ /* 0x000ee20000300800 */
[----:B------:R-:W-:Y:S01]  /*b490*/  SEL R25, R134, RZ, P2 ;  /* 0x000000ff86197207 */ /* 0x000fe20001000000 */
[----:B------:R-:W-:Y:S01]  /*b4a0*/  FADD R27, R10, R27 ;  /* 0x0000001b0a1b7221 */ /* 0x000fe20000000000 */
[----:B------:R-:W-:-:S02]  /*b4b0*/  @P5 SEL R19, R4, R7, !P1 ;  /* 0x0000000704135207 */ /* 0x000fc40004800000 */
[----:B------:R-:W-:Y:S02]  /*b4c0*/  SEL R4, R123, RZ, !P6 ;  /* 0x000000ff7b047207 */ /* 0x000fe40007000000 */
[----:B------:R-:W-:Y:S02]  /*b4d0*/  SEL R10, R129, RZ, !P6 ;  /* 0x000000ff810a7207 */ /* 0x000fe40007000000 */
[----:B------:R-:W-:Y:S02]  /*b4e0*/  @P5 SEL R17, R25, R22, !P1 ;  /* 0x0000001619115207 */ /* 0x000fe40004800000 */
[----:B------:R-:W-:Y:S01]  /*b4f0*/  SEL R25, R122, RZ, !P6 ;  /* 0x000000ff7a197207 */ /* 0x000fe20007000000 */
[----:B------:R-:W-:Y:S01]  /*b500*/  FADD R4, R4, R67 ;  /* 0x0000004304047221 */ /* 0x000fe20000000000 */
[----:B------:R-:W-:-:S03]  /*b510*/  FADD R10, R10, R21 ;  /* 0x000000150a0a7221 */ /* 0x000fc60000000000 */
[----:B------:R-:W-:Y:S01]  /*b520*/  FADD R21, R25, R20 ;  /* 0x0000001419157221 */ /* 0x000fe20000000000 */
[----:B------:R-:W-:Y:S01]  /*b530*/  FADD R20, R106, R17 ;  /* 0x000000116a147221 */ /* 0x000fe20000000000 */
[C---:B------:R-:W-:Y:S01]  /*b540*/  FMUL R17, R111.reuse, R4 ;  /* 0x000000046f117220 */ /* 0x040fe20000400000 */
[----:B------:R-:W-:Y:S01]  /*b550*/  FMUL R4, R111, R10 ;  /* 0x0000000a6f047220 */ /* 0x000fe20000400000 */
[----:B------:R-:W-:Y:S01]  /*b560*/  FFMA R21, R112, R21, R14 ;  /* 0x0000001570157223 */ /* 0x000fe2000000000e */
[----:B------:R-:W-:Y:S01]  /*b570*/  FADD R7, R160, R66 ;  /* 0x00000042a0077221 */ /* 0x000fe20000000000 */
[----:B------:R-:W-:Y:S01]  /*b580*/  SEL R14, R105, RZ, P2 ;  /* 0x000000ff690e7207 */ /* 0x000fe20001000000 */
[----:B------:R-:W-:Y:S01]  /*b590*/  FFMA R23, R112, R23, R4 ;  /* 0x0000001770177223 */ /* 0x000fe20000000004 */
[----:B------:R-:W-:Y:S01]  /*b5a0*/  SEL R4, R124, RZ, !P6 ;  /* 0x000000ff7c047207 */ /* 0x000fe20007000000 */
[----:B------:R-:W-:Y:S01]  /*b5b0*/  FFMA R10, R112, R7, R17 ;  /* 0x00000007700a7223 */ /* 0x000fe20000000011 */
[----:B------:R-:W-:Y:S01]  /*b5c0*/  @P5 SEL R11, R14, R15, !P1 ;  /* 0x0000000f0e0b5207 */ /* 0x000fe20004800000 */
[----:B------:R-:W-:Y:S01]  /*b5d0*/  FADD R19, R138, R19 ;  /* 0x000000138a137221 */ /* 0x000fe20000000000 */
[----:B------:R-:W-:Y:S01]  /*b5e0*/  SEL R7, R104, RZ, !P6 ;  /* 0x000000ff68077207 */ /* 0x000fe20007000000 */
[----:B------:R-:W-:Y:S01]  /*b5f0*/  FMUL R20, R111, R20 ;  /* 0x000000146f147220 */ /* 0x000fe20000400000 */
[----:B------:R-:W-:Y:S01]  /*b600*/  SEL R14, R83, RZ, !P6 ;  /* 0x000000ff530e7207 */ /* 0x000fe20007000000 */
[----:B------:R-:W-:Y:S01]  /*b610*/  FADD R4, R4, R231 ;  /* 0x000000e704047221 */ /* 0x000fe20000000000 */
[----:B------:R-:W-:Y:S01]  /*b620*/  FADD R37, R41, R32 ;  /* 0x0000002029257221 */ /* 0x000fe20000000000 */
[----:B------:R-:W-:Y:S01]  /*b630*/  FFMA R19, R112, R19, R20 ;  /* 0x0000001370137223 */ /* 0x000fe20000000014 */
[----:B------:R-:W-:Y:S01]  /*b640*/  FADD R16, R7, R16 ;  /* 0x0000001007107221 */ /* 0x000fe20000000000 */
[----:B------:R-:W-:Y:S01]  /*b650*/  FADD R9, R14, R3 ;  /* 0x000000030e097221 */ /* 0x000fe20000000000 */
[----:B------:R-:W-:Y:S01]  /*b660*/  SEL R7, R103, RZ, !P6 ;  /* 0x000000ff67077207 */ /* 0x000fe20007000000 */
[----:B------:R-:W-:Y:S01]  /*b670*/  FFMA R15, R113, R4, R10 ;  /* 0x00000004710f7223 */ /* 0x000fe2000000000a */
[----:B------:R-:W-:Y:S01]  /*b680*/  SEL R20, R95, RZ, !P6 ;  /* 0x000000ff5f147207 */ /* 0x000fe20007000000 */
[----:B------:R-:W-:Y:S01]  /*b690*/  FADD R4, R118, R11 ;  /* 0x0000000b76047221 */ /* 0x000fe20000000000 */
[----:B------:R-:W-:Y:S01]  /*b6a0*/  SEL R3, R6, RZ, !P6 ;  /* 0x000000ff06037207 */ /* 0x000fe20007000000 */
[----:B------:R-:W-:Y:S01]  /*b6b0*/  FADD R10, R110, R13 ;  /* 0x0000000d6e0a7221 */ /* 0x000fe20000000000 */
[----:B------:R-:W-:Y:S01]  /*b6c0*/  FFMA R23, R113, R16, R23 ;  /* 0x0000001071177223 */ /* 0x000fe20000000017 */
[C---:B------:R-:W-:Y:S01]  /*b6d0*/  FFMA R37, R18.reuse, R37, R50 ;  /* 0x0000002512257223 */ /* 0x040fe20000000032 */
[----:B------:R-:W-:Y:S01]  /*b6e0*/  FFMA R26, R18, R27, R26 ;  /* 0x0000001b121a7223 */ /* 0x000fe2000000001a */
[----:B------:R-:W-:Y:S01]  /*b6f0*/  FADD R7, R7, R233 ;  /* 0x000000e907077221 */ /* 0x000fe20000000000 */
[C---:B------:R-:W-:Y:S01]  /*b700*/  FFMA R4, R113.reuse, R4, R19 ;  /* 0x0000000471047223 */ /* 0x040fe20000000013 */
[----:B------:R-:W-:Y:S01]  /*b710*/  FFMA R16, R113, R10, R21 ;  /* 0x0000000a71107223 */ /* 0x000fe20000000015 */
[----:B------:R-:W-:Y:S01]  /*b720*/  FADD R5, R20, R5 ;  /* 0x0000000514057221 */ /* 0x000fe20000000000 */
[----:B------:R-:W-:Y:S01]  /*b730*/  FADD R3, R3, R8 ;  /* 0x0000000803037221 */ /* 0x000fe20000000000 */
[C---:B------:R-:W-:Y:S01]  /*b740*/  FFMA R37, R116.reuse, R37, R59 ;  /* 0x0000002574257223 */ /* 0x040fe2000000003b */
[C---:B------:R-:W-:Y:S01]  /*b750*/  FFMA R26, R116.reuse, R26, R87 ;  /* 0x0000001a741a7223 */ /* 0x040fe20000000057 */
[----:B------:R-:W-:Y:S01]  /*b760*/  FFMA R34, R116, R34, R119 ;  /* 0x0000002274227223 */ /* 0x000fe20000000077 */
[C---:B------:R-:W-:Y:S01]  /*b770*/  FFMA R7, R18.reuse, R7, R15 ;  /* 0x0000000712077223 */ /* 0x040fe2000000000f */
[----:B------:R-:W-:Y:S01]  /*b780*/  LOP3.LUT R32, R117, 0x7f, RZ, 0xc0, !PT ;  /* 0x0000007f75207812 */ /* 0x000fe200078ec0ff */
[C---:B------:R-:W-:Y:S01]  /*b790*/  FFMA R9, R18.reuse, R9, R23 ;  /* 0x0000000912097223 */ /* 0x040fe20000000017 */
[C---:B------:R-:W-:Y:S01]  /*b7a0*/  FFMA R5, R18.reuse, R5, R4 ;  /* 0x0000000512057223 */ /* 0x040fe20000000004 */
[----:B------:R-:W-:Y:S01]  /*b7b0*/  FFMA R3, R18, R3, R16 ;  /* 0x0000000312037223 */ /* 0x000fe20000000010 */
[----:B------:R-:W-:Y:S01]  /*b7c0*/  FFMA R24, R7, R12, R24 ;  /* 0x0000000c07187223 */ /* 0x000fe20000000018 */
[----:B------:R-:W-:Y:S01]  /*b7d0*/  LEA R13, R32, UR4, 0x2 ;  /* 0x00000004200d7c11 */ /* 0x000fe2000f8e10ff */
[----:B------:R-:W-:Y:S01]  /*b7e0*/  BAR.SYNC.DEFER_BLOCKING 0x0 ;  /* 0x0000000000007b1d */ /* 0x000fe20000010000 */
[C---:B------:R-:W-:Y:S01]  /*b7f0*/  FFMA R9, R12.reuse, R9, R37 ;  /* 0x000000090c097223 */ /* 0x040fe20000000025 */
[C---:B------:R-:W-:Y:S01]  /*b800*/  FFMA R26, R12.reuse, R5, R26 ;  /* 0x000000050c1a7223 */ /* 0x040fe2000000001a */
[----:B------:R-:W-:-:S05]  /*b810*/  FFMA R34, R12, R3, R34 ;  /* 0x000000030c227223 */ /* 0x000fca0000000022 */
[----:B------:R-:W0:Y:S01]  /*b820*/  LDC.64 R10, c[0x0][0x280] ;  /* 0x0000a000ff0a7b82 */ /* 0x000e220000000a00 */
[----:B------:R-:W-:Y:S01]  /*b830*/  ISETP.LT.AND P4, PT, R0, 0x80, !P0 ;  /* 0x000000800000780c */ /* 0x000fe20004781270 */
[----:B------:R-:W4:Y:S06]  /*b840*/  LDL.LU R66, [R1+0x104] ;  /* 0x0001040001427983 */ /* 0x000f2c0000300800 */
[----:B------:R-:W1:Y:S01]  /*b850*/  LDC.64 R14, c[0x0][0x288] ;  /* 0x0000a200ff0e7b82 */ /* 0x000e620000000a00 */
[----:B------:R-:W-:Y:S01]  /*b860*/  IMAD.MOV.U32 R16, RZ, RZ, RZ ;  /* 0x000000ffff107224 */ /* 0x000fe200078e00ff */
[----:B------:R-:W-:Y:S01]  /*b870*/  CS2R R18, SRZ ;  /* 0x0000000000127805 */ /* 0x000fe2000001ff00 */
[----:B------:R-:W-:Y:S01]  /*b880*/  IMAD.MOV.U32 R17, RZ, RZ, RZ ;  /* 0x000000ffff117224 */ /* 0x000fe200078e00ff */
[----:B------:R-:W-:-:S02]  /*b890*/  CS2R R20, SRZ ;  /* 0x0000000000147805 */ /* 0x000fc4000001ff00 */
[----:B------:R-:W-:Y:S01]  /*b8a0*/  CS2R R22, SRZ ;  /* 0x0000000000167805 */ /* 0x000fe2000001ff00 */
[----:B------:R-:W5:Y:S01]  /*b8b0*/  LDL.LU R67, [R1+0x100] ;  /* 0x0001000001437983 */ /* 0x000f620000300800 */
[----:B------:R-:W1:Y:S03]  /*b8c0*/  LDC.64 R6, c[0x0][0x278] ;  /* 0x00009e00ff067b82 */ /* 0x000e660000000a00 */
[----:B------:R-:W-:Y:S04]  /*b8d0*/  STS [R13], R24 ;  /* 0x000000180d007388 */ /* 0x000fe80000000800 */
[----:B------:R0:W-:Y:S04]  /*b8e0*/  STS [R13+0x200], R9 ;  /* 0x000200090d007388 */ /* 0x0001e80000000800 */
[----:B------:R-:W-:Y:S04]  /*b8f0*/  STS [R13+0x400], R26 ;  /* 0x0004001a0d007388 */ /* 0x000fe80000000800 */
[----:B------:R0:W-:Y:S02]  /*b900*/  STS [R13+0x600], R34 ;  /* 0x000600220d007388 */ /* 0x0001e40000000800 */
[----:B0-----:R-:W-:Y:S01]  /*b910*/  IMAD.WIDE R102, R102, 0x4, R10 ;  /* 0x0000000466667825 */ /* 0x001fe200078e020a */
[----:B------:R-:W-:Y:S03]  /*b920*/  BAR.SYNC.DEFER_BLOCKING 0x0 ;  /* 0x0000000000007b1d */ /* 0x000fe60000010000 */
[----:B-1----:R-:W-:Y:S01]  /*b930*/  IMAD.WIDE R4, R2, 0x4, R14 ;  /* 0x0000000402047825 */ /* 0x002fe200078e020e */
[----:B------:R-:W-:-:S02]  /*b940*/  CS2R R8, SRZ ;  /* 0x0000000000087805 */ /* 0x000fc4000001ff00 */
[----:B------:R-:W-:Y:S01]  /*b950*/  CS2R R10, SRZ ;  /* 0x00000000000a7805 */ /* 0x000fe2000001ff00 */
[----:B------:R-:W-:Y:S01]  /*b960*/  IMAD.WIDE R2, R101, 0x4, R6 ;  /* 0x0000000465027825 */ /* 0x000fe200078e0206 */
[----:B------:R-:W-:Y:S01]  /*b970*/  ISETP.LT.AND P5, PT, R0, 0x80, PT ;  /* 0x000000800000780c */ /* 0x000fe20003fa1270 */
[----:B------:R-:W5:Y:S04]  /*b980*/  LDL.LU R231, [R1+0xfc] ;  /* 0x0000fc0001e77983 */ /* 0x000f680000300800 */
[----:B------:R-:W5:Y:S04]  /*b990*/  @P2 LDG.E.EF.128 R16, desc[UR6][R102.64] ;  /* 0x0000000666102981 */ /* 0x000f68000c0e1d00 */
[----:B------:R-:W5:Y:S04]  /*b9a0*/  @P3 LDG.E.EF.128 R20, desc[UR6][R4.64] ;  /* 0x0000000604143981 */ /* 0x000f68000c0e1d00 */
[----:B------:R0:W5:Y:S01]  /*b9b0*/  @P4 LDG.E.EF.128 R8, desc[UR6][R2.64] ;  /* 0x0000000602084981 */ /* 0x000162000c0e1d00 */
[----:B------:R-:W-:-:S02]  /*b9c0*/  FSEL R13, RZ, 2, P6 ;  /* 0x40000000ff0d7808 */ /* 0x000fc40003000000 */
[----:B------:R-:W-:Y:S01]  /*b9d0*/  SEL R12, RZ, 0x3f800000, !P5 ;  /* 0x3f800000ff0c7807 */ /* 0x000fe20006800000 */
[----:B------:R1:W5:Y:S01]  /*b9e0*/  LDL.LU R233, [R1+0xf8] ;  /* 0x0000f80001e97983 */ /* 0x0003620000300800 */
[----:B------:R-:W-:Y:S01]  /*b9f0*/  FSEL R24, RZ, 3, P6 ;  /* 0x40400000ff187808 */ /* 0x000fe20003000000 */
[C---:B------:R-:W-:Y:S01]  /*ba00*/  FMUL R6, R13.reuse, 16777216 ;  /* 0x4b8000000d067820 */ /* 0x040fe20000400000 */
[----:B------:R-:W-:Y:S01]  /*ba10*/  FSETP.GEU.AND P5, PT, R13, 1.175494350822287508e-38, PT ;  /* 0x008000000d00780b */ /* 0x000fe20003fae000 */
[----:B------:R-:W-:Y:S01]  /*ba20*/  FMUL R15, R12, 16777216 ;  /* 0x4b8000000c0f7820 */ /* 0x000fe20000400000 */
[----:B------:R-:W-:Y:S01]  /*ba30*/  LOP3.LUT R31, R100, 0x1fc, RZ, 0xc0, !PT ;  /* 0x000001fc641f7812 */ /* 0x000fe200078ec0ff */
[----:B------:R-:W-:Y:S01]  /*ba40*/  FMUL R7, R24, 16777216 ;  /* 0x4b80000018077820 */ /* 0x000fe20000400000 */
[----:B------:R-:W-:Y:S01]  /*ba50*/  FSEL R14, R6, R13, !P5 ;  /* 0x0000000d060e7208 */ /* 0x000fe20006800000 */
[----:B------:R1:W5:Y:S01]  /*ba60*/  LDL.LU R33, [R1+0xc8] ;  /* 0x0000c80001217983 */ /* 0x0003620000300800 */
[----:B------:R-:W-:-:S02]  /*ba70*/  FSEL R25, R15, R12, !P5 ;  /* 0x0000000c0f197208 */ /* 0x000fc40006800000 */
[----:B------:R-:W-:Y:S02]  /*ba80*/  FSETP.GEU.AND P5, PT, R24, 1.175494350822287508e-38, PT ;  /* 0x008000001800780b */ /* 0x000fe40003fae000 */
[----:B0-----:R-:W-:Y:S02]  /*ba90*/  LEA R2, R31, UR4, 0x2 ;  /* 0x000000041f027c11 */ /* 0x001fe4000f8e10ff */
[----:B------:R-:W-:-:S03]  /*baa0*/  FSEL R3, R7, R24, !P5 ;  /* 0x0000001807037208 */ /* 0x000fc60006800000 */
[----:B------:R0:W0:Y:S01]  /*bab0*/  LDS.128 R4, [R2] ;  /* 0x0000000002047984 */ /* 0x0000220000000c00 */
[----:B------:R-:W1:Y:S08]  /*bac0*/  MUFU.RCP R14, R14 ;  /* 0x0000000e000e7308 */ /* 0x000e700000001000 */
[----:B------:R-:W1:Y:S01]  /*bad0*/  MUFU.RCP R3, R3 ;  /* 0x0000000300037308 */ /* 0x000e620000001000 */
[----:B------:R-:W-:Y:S01]  /*bae0*/  FSEL R26, R15, R12, !P5 ;  /* 0x0000000c0f1a7208 */ /* 0x000fe20006800000 */
[----:B-1----:R-:W-:Y:S01]  /*baf0*/  FMUL R25, R14, R25 ;  /* 0x000000190e197220 */ /* 0x002fe20000400000 */
[----:B------:R-:W-:-:S03]  /*bb00*/  FSEL R14, RZ, 4, P6 ;  /* 0x40800000ff0e7808 */ /* 0x000fc60003000000 */
[----:B------:R-:W-:Y:S02]  /*bb10*/  FMUL R26, R3, R26 ;  /* 0x0000001a031a7220 */ /* 0x000fe40000400000 */
[----:B------:R-:W-:Y:S01]  /*bb20*/  FMUL R3, R14, 16777216 ;  /* 0x4b8000000e037820 */ /* 0x000fe20000400000 */
[----:B--2---:R-:W-:Y:S02]  /*bb30*/  SEL R27, R64, RZ, !P6 ;  /* 0x000000ff401b7207 */ /* 0x004fe40007000000 */
[----:B---3--:R-:W-:Y:S02]  /*bb40*/  SEL R28, R65, RZ, !P6 ;  /* 0x000000ff411c7207 */ /* 0x008fe40007000000 */
[----:B----4-:R-:W-:Y:S02]  /*bb50*/  SEL R29, R66, RZ, !P6 ;  /* 0x000000ff421d7207 */ /* 0x010fe40007000000 */
[----:B-----5:R-:W-:Y:S02]  /*bb60*/  SEL R30, R67, RZ, !P6 ;  /* 0x000000ff431e7207 */ /* 0x020fe40007000000 */
[----:B------:R-:W-:-:S02]  /*bb70*/  SEL R16, R16, RZ, P2 ;  /* 0x000000ff10107207 */ /* 0x000fc40001000000 */
[----:B------:R-:W-:Y:S02]  /*bb80*/  SEL R17, R17, RZ, P2 ;  /* 0x000000ff11117207 */ /* 0x000fe40001000000 */
[----:B------:R-:W-:Y:S02]  /*bb90*/  SEL R18, R18, RZ, P2 ;  /* 0x000000ff12127207 */ /* 0x000fe40001000000 */
[----:B------:R-:W-:Y:S02]  /*bba0*/  SEL R19, R19, RZ, P2 ;  /* 0x000000ff13137207 */ /* 0x000fe40001000000 */
[----:B------:R-:W-:Y:S02]  /*bbb0*/  FSETP.GEU.AND P2, PT, R14, 1.175494350822287508e-38, PT ;  /* 0x008000000e00780b */ /* 0x000fe40003f4e000 */
[----:B------:R-:W-:Y:S02]  /*bbc0*/  @P1 SEL R17, R21, RZ, P3 ;  /* 0x000000ff15111207 */ /* 0x000fe40001800000 */
[----:B------:R-:W-:-:S02]  /*bbd0*/  @P1 SEL R16, R20, RZ, P3 ;  /* 0x000000ff14101207 */ /* 0x000fc40001800000 */
[----:B------:R-:W-:Y:S02]  /*bbe0*/  SEL R21, R8, RZ, P4 ;  /* 0x000000ff08157207 */ /* 0x000fe40002000000 */
[----:B0-----:R-:W-:Y:S02]  /*bbf0*/  SEL R2, R9, RZ, P4 ;  /* 0x000000ff09027207 */ /* 0x001fe40002000000 */
[----:B------:R-:W-:Y:S02]  /*bc00*/  FSEL R8, R3, R14, !P2 ;  /* 0x0000000e03087208 */ /* 0x000fe40005000000 */
[----:B------:R-:W-:Y:S02]  /*bc10*/  SEL R16, R21, R16, !P0 ;  /* 0x0000001015107207 */ /* 0x000fe40004000000 */
[----:B------:R-:W-:Y:S02]  /*bc20*/  SEL R17, R2, R17, !P0 ;  /* 0x0000001102117207 */ /* 0x000fe40004000000 */
[----:B------:R-:W-:Y:S01]  /*bc30*/  @P1 SEL R18, R22, RZ, P3 ;  /* 0x000000ff16121207 */ /* 0x000fe20001800000 */
[----:B------:R-:W0:Y:S01]  /*bc40*/  MUFU.RCP R8, R8 ;  /* 0x0000000800087308 */ /* 0x000e220000001000 */
[----:B------:R-:W-:Y:S01]  /*bc50*/  SEL R9, R10, RZ, P4 ;  /* 0x000000ff0a097207 */ /* 0x000fe20002000000 */
[----:B------:R-:W-:Y:S01]  /*bc60*/  FADD R3, R27, R16 ;  /* 0x000000101b037221 */ /* 0x000fe20000000000 */
[----:B------:R-:W-:Y:S01]  /*bc70*/  FADD R2, R28, R17 ;  /* 0x000000111c027221 */ /* 0x000fe20000000000 */
[----:B------:R-:W-:-:S02]  /*bc80*/  @P1 SEL R19, R23, RZ, P3 ;  /* 0x000000ff17131207 */ /* 0x000fc40001800000 */
[----:B------:R-:W-:Y:S01]  /*bc90*/  SEL R18, R9, R18, !P0 ;  /* 0x0000001209127207 */ /* 0x000fe20004000000 */
[----:B------:R-:W-:Y:S01]  /*bca0*/  FADD R4, R4, R3 ;  /* 0x0000000304047221 */ /* 0x000fe20000000000 */
[----:B------:R-:W-:Y:S01]  /*bcb0*/  SEL R10, R11, RZ, P4 ;  /* 0x000000ff0b0a7207 */ /* 0x000fe20002000000 */
[----:B------:R-:W-:Y:S02]  /*bcc0*/  FADD R5, R5, R2 ;  /* 0x0000000205057221 */ /* 0x000fe40000000000 */
[----:B------:R-:W-:Y:S01]  /*bcd0*/  FADD R3, R29, R18 ;  /* 0x000000121d037221 */ /* 0x000fe20000000000 */
[----:B------:R-:W-:Y:S02]  /*bce0*/  SEL R19, R10, R19, !P0 ;  /* 0x000000130a137207 */ /* 0x000fe40004000000 */
[----:B------:R-:W-:Y:S02]  /*bcf0*/  FSETP.NEU.AND P0, PT, R13, RZ, PT ;  /* 0x000000ff0d00720b */ /* 0x000fe40003f0d000 */
[----:B------:R-:W-:-:S02]  /*bd00*/  FSEL R10, R4, RZ, !P6 ;  /* 0x000000ff040a7208 */ /* 0x000fc40007000000 */
[----:B------:R-:W-:Y:S02]  /*bd10*/  FSEL R9, R5, RZ, !P6 ;  /* 0x000000ff05097208 */ /* 0x000fe40007000000 */
[----:B------:R-:W-:Y:S01]  /*bd20*/  FSEL R15, R15, R12, !P2 ;  /* 0x0000000c0f0f7208 */ /* 0x000fe20005000000 */
[----:B------:R-:W-:Y:S01]  /*bd30*/  FADD R6, R6, R3 ;  /* 0x0000000306067221 */ /* 0x000fe20000000000 */
[----:B------:R-:W-:Y:S01]  /*bd40*/  FSEL R2, R25, RZ, P0 ;  /* 0x000000ff19027208 */ /* 0x000fe20000000000 */
[----:B------:R-:W-:Y:S02]  /*bd50*/  FADD R3, -R10, R9 ;  /* 0x000000090a037221 */ /* 0x000fe40000000100 */
[----:B0-----:R-:W-:Y:S01]  /*bd60*/  FMUL R15, R8, R15 ;  /* 0x0000000f080f7220 */ /* 0x001fe20000400000 */
[----:B------:R-:W-:Y:S01]  /*bd70*/  FADD R8, R30, R19 ;  /* 0x000000131e087221 */ /* 0x000fe20000000000 */
[----:B------:R-:W-:Y:S01]  /*bd80*/  FSETP.NEU.AND P0, PT, R24, RZ, PT ;  /* 0x000000ff1800720b */ /* 0x000fe20003f0d000 */
[----:B------:R-:W-:Y:S01]  /*bd90*/  FADD R17, R14, R14 ;  /* 0x0000000e0e117221 */ /* 0x000fe20000000000 */
[----:B------:R-:W-:Y:S01]  /*bda0*/  FSEL R16, R6, RZ, !P6 ;  /* 0x000000ff06107208 */ /* 0x000fe20007000000 */
[----:B------:R-:W-:Y:S01]  /*bdb0*/  FFMA R9, R3, R2, R10 ;  /* 0x0000000203097223 */ /* 0x000fe2000000000a */
[----:B------:R-:W-:Y:S01]  /*bdc0*/  FADD R7, R7, R8 ;  /* 0x0000000807077221 */ /* 0x000fe20000000000 */
[----:B------:R-:W-:-:S02]  /*bdd0*/  FSEL R26, R26, RZ, P0 ;  /* 0x000000ff1a1a7208 */ /* 0x000fc40000000000 */
[--C-:B------:R-:W-:Y:S01]  /*bde0*/  FADD R8, R16, -R9.reuse ;  /* 0x8000000910087221 */ /* 0x100fe20000000000 */
[C---:B------:R-:W-:Y:S01]  /*bdf0*/  FSETP.GEU.AND P2, PT, |R17|.reuse, 1.175494350822287508e-38, PT ;  /* 0x008000001100780b */ /* 0x040fe20003f4e200 */
[----:B------:R-:W-:Y:S01]  /*be00*/  FMUL R18, R17, 0.25 ;  /* 0x3e80000011127820 */ /* 0x000fe20000400000 */
[----:B------:R-:W-:Y:S01]  /*be10*/  FSETP.NEU.AND P1, PT, R14, RZ, PT ;  /* 0x000000ff0e00720b */ /* 0x000fe20003f2d000 */
[----:B------:R-:W-:Y:S01]  /*be20*/  FFMA R9, R8, R26, R9 ;  /* 0x0000001a08097223 */ /* 0x000fe20000000009 */
[----:B------:R-:W-:Y:S01]  /*be30*/  FSEL R10, R7, RZ, !P6 ;  /* 0x000000ff070a7208 */ /* 0x000fe20007000000 */
[----:B------:R-:W-:Y:S01]  /*be40*/  FMUL R3, R3, R3 ;  /* 0x0000000303037220 */ /* 0x000fe20000400000 */
[----:B------:R-:W-:Y:S02]  /*be50*/  FSETP.GT.AND P0, PT, |R17|, 8.50705917302346158658e+37, PT ;  /* 0x7e8000001100780b */ /* 0x000fe40003f04200 */
[----:B------:R-:W-:Y:S01]  /*be60*/  FSEL R16, R15, RZ, P1 ;  /* 0x000000ff0f107208 */ /* 0x000fe20000800000 */
[--C-:B------:R-:W-:Y:S01]  /*be70*/  FADD R10, R10, -R9.reuse ;  /* 0x800000090a0a7221 */ /* 0x100fe20000000000 */
[----:B------:R-:W-:Y:S01]  /*be80*/  FSEL R15, R18, R17, P0 ;  /* 0x00000011120f7208 */ /* 0x000fe20000000000 */
[----:B------:R-:W-:Y:S01]  /*be90*/  FMUL R3, R12, R3 ;  /* 0x000000030c037220 */ /* 0x000fe20000400000 */
[----:B------:R-:W-:Y:S01]  /*bea0*/  FMUL R8, R8, R8 ;  /* 0x0000000808087220 */ /* 0x000fe20000400000 */
[C---:B------:R-:W-:Y:S01]  /*beb0*/  FFMA R9, R10.reuse, R16, R9 ;  /* 0x000000100a097223 */ /* 0x040fe20000000009 */
[----:B------:R-:W-:Y:S01]  /*bec0*/  FMUL R11, R10, R10 ;  /* 0x0000000a0a0b7220 */ /* 0x000fe20000400000 */
[----:B------:R-:W-:Y:S01]  /*bed0*/  FFMA R3, R2, R3, RZ ;  /* 0x0000000302037223 */ /* 0x000fe200000000ff */
[----:B------:R-:W-:Y:S01]  /*bee0*/  FMUL R8, R13, R8 ;  /* 0x000000080d087220 */ /* 0x000fe20000400000 */
[----:B------:R-:W-:Y:S01]  /*bef0*/  @!P2 FMUL R15, R15, 16777216 ;  /* 0x4b8000000f0fa820 */ /* 0x000fe20000400000 */
[----:B------:R-:W0:Y:S01]  /*bf00*/  SHFL.BFLY PT, R2, R9, 0x10, 0x1f ;  /* 0x0e001f0009027f89 */ /* 0x000e2200000e0000 */
[----:B------:R-:W-:Y:S01]  /*bf10*/  FMUL R11, R24, R11 ;  /* 0x0000000b180b7220 */ /* 0x000fe20000400000 */
[----:B------:R-:W-:Y:S01]  /*bf20*/  FFMA R3, R26, R8, R3 ;  /* 0x000000081a037223 */ /* 0x000fe20000000003 */
[----:B------:R-:W-:-:S02]  /*bf30*/  FMUL R13, R14, 0.25 ;  /* 0x3e8000000e0d7820 */ /* 0x000fc40000400000 */
[----:B------:R-:W1:Y:S01]  /*bf40*/  MUFU.RCP R15, R15 ;  /* 0x0000000f000f7308 */ /* 0x000e620000001000 */
[----:B------:R-:W-:Y:S02]  /*bf50*/  FFMA R3, R16, R11, R3 ;  /* 0x0000000b10037223 */ /* 0x000fe40000000003 */
[----:B------:R-:W-:-:S03]  /*bf60*/  FSEL R10, R13, R14, P0 ;  /* 0x0000000e0d0a7208 */ /* 0x000fc60000000000 */
[----:B------:R-:W2:Y:S01]  /*bf70*/  SHFL.BFLY PT, R8, R3, 0x10, 0x1f ;  /* 0x0e001f0003087f89 */ /* 0x000ea200000e0000 */
[C---:B------:R-:W-:Y:S01]  /*bf80*/  FADD R13, R17.reuse, R17 ;  /* 0x00000011110d7221 */ /* 0x040fe20000000000 */
[----:B------:R-:W-:Y:S01]  /*bf90*/  @!P2 FMUL R10, R10, 16777216 ;  /* 0x4b8000000a0aa820 */ /* 0x000fe20000400000 */
[----:B------:R-:W-:-:S03]  /*bfa0*/  FSETP.NEU.AND P1, PT, R17, RZ, PT ;  /* 0x000000ff1100720b */ /* 0x000fc60003f2d000 */
[C---:B------:R-:W-:Y:S01]  /*bfb0*/  FSETP.GEU.AND P2, PT, |R13|.reuse, 1.175494350822287508e-38, PT ;  /* 0x008000000d00780b */ /* 0x040fe20003f4e200 */
[----:B------:R-:W-:Y:S01]  /*bfc0*/  FMUL R16, R13, 0.25 ;  /* 0x3e8000000d107820 */ /* 0x000fe20000400000 */
[----:B-1----:R-:W-:Y:S01]  /*bfd0*/  FMUL R10, R15, R10 ;  /* 0x0000000a0f0a7220 */ /* 0x002fe20000400000 */
[----:B------:R-:W-:Y:S01]  /*bfe0*/  FSETP.GT.AND P0, PT, |R13|, 8.50705917302346158658e+37, PT ;  /* 0x7e8000000d00780b */ /* 0x000fe20003f04200 */
[----:B0-----:R-:W-:-:S03]  /*bff0*/  FADD R2, -R9, R2 ;  /* 0x0000000209027221 */ /* 0x001fc60000000100 */
[----:B------:R-:W-:Y:S02]  /*c000*/  FSEL R10, R10, RZ, P1 ;  /* 0x000000ff0a0a7208 */ /* 0x000fe40000800000 */
[----:B------:R-:W-:Y:S01]  /*c010*/  FSEL R15, R16, R13, P0 ;  /* 0x0000000d100f7208 */ /* 0x000fe20000000000 */
[C---:B------:R-:W-:Y:S02]  /*c020*/  FMUL R11, R2.reuse, R2 ;  /* 0x00000002020b7220 */ /* 0x040fe40000400000 */
[----:B------:R-:W-:Y:S02]  /*c030*/  FFMA R9, R2, R10, R9 ;  /* 0x0000000a02097223 */ /* 0x000fe40000000009 */
[----:B------:R-:W-:Y:S01]  /*c040*/  @!P2 FMUL R15, R15, 16777216 ;  /* 0x4b8000000f0fa820 */ /* 0x000fe20000400000 */
[----:B------:R-:W-:Y:S02]  /*c050*/  FMUL R11, R14, R11 ;  /* 0x0000000b0e0b7220 */ /* 0x000fe40000400000 */
[----:B------:R-:W0:Y:S01]  /*c060*/  SHFL.BFLY PT, R12, R9, 0x8, 0x1f ;  /* 0x0d001f00090c7f89 */ /* 0x000e2200000e0000 */
[----:B--2---:R-:W-:-:S02]  /*c070*/  FADD R3, R3, R8 ;  /* 0x0000000803037221 */ /* 0x004fc40000000000 */
[----:B------:R-:W1:Y:S02]  /*c080*/  MUFU.RCP R15, R15 ;  /* 0x0000000f000f7308 */ /* 0x000e640000001000 */
[----:B------:R-:W-:Y:S01]  /*c090*/  FFMA R3, R10, R11, R3 ;  /* 0x0000000b0a037223 */ /* 0x000fe20000000003 */
[----:B------:R-:W-:Y:S01]  /*c0a0*/  FSEL R18, R18, R17, P0 ;  /* 0x0000001112127208 */ /* 0x000fe20000000000 */
[----:B------:R-:W-:-:S03]  /*c0b0*/  FADD R10, R13, R13 ;  /* 0x0000000d0d0a7221 */ /* 0x000fc60000000000 */
[----:B------:R-:W2:Y:S01]  /*c0c0*/  SHFL.BFLY PT, R2, R3, 0x8, 0x1f ;  /* 0x0d001f0003027f89 */ /* 0x000ea200000e0000 */
[----:B------:R-:W-:Y:S01]  /*c0d0*/  @!P2 FMUL R18, R18, 16777216 ;  /* 0x4b8000001212a820 */ /* 0x000fe20000400000 */
[C---:B------:R-:W-:Y:S01]  /*c0e0*/  FSETP.GEU.AND P2, PT, |R10|.reuse, 1.175494350822287508e-38, PT ;  /* 0x008000000a00780b */ /* 0x040fe20003f4e200 */
[C---:B------:R-:W-:Y:S01]  /*c0f0*/  FMUL R11, R10.reuse, 0.25 ;  /* 0x3e8000000a0b7820 */ /* 0x040fe20000400000 */
[----:B------:R-:W-:Y:S01]  /*c100*/  FSETP.NEU.AND P1, PT, R13, RZ, PT ;  /* 0x000000ff0d00720b */ /* 0x000fe20003f2d000 */
[----:B-1----:R-:W-:Y:S01]  /*c110*/  FMUL R18, R15, R18 ;  /* 0x000000120f127220 */ /* 0x002fe20000400000 */
[----:B------:R-:W-:-:S04]  /*c120*/  FSETP.GT.AND P0, PT, |R10|, 8.50705917302346158658e+37, PT ;  /* 0x7e8000000a00780b */ /* 0x000fc80003f04200 */
[----:B------:R-:W-:Y:S01]  /*c130*/  FSEL R18, R18, RZ, P1 ;  /* 0x000000ff12127208 */ /* 0x000fe20000800000 */
[----:B0-----:R-:W-:Y:S01]  /*c140*/  FADD R12, -R9, R12 ;  /* 0x0000000c090c7221 */ /* 0x001fe20000000100 */
[----:B------:R-:W-:-:S03]  /*c150*/  FSEL R14, R11, R10, P0 ;  /* 0x0000000a0b0e7208 */ /* 0x000fc60000000000 */
[C---:B------:R-:W-:Y:S01]  /*c160*/  FFMA R9, R12.reuse, R18, R9 ;  /* 0x000000120c097223 */ /* 0x040fe20000000009 */
[----:B------:R-:W-:Y:S01]  /*c170*/  FMUL R12, R12, R12 ;  /* 0x0000000c0c0c7220 */ /* 0x000fe20000400000 */
[----:B------:R-:W-:-:S03]  /*c180*/  @!P2 FMUL R14, R14, 16777216 ;  /* 0x4b8000000e0ea820 */ /* 0x000fc60000400000 */
[----:B------:R-:W0:Y:S01]  /*c190*/  SHFL.BFLY PT, R8, R9, 0x4, 0x1f ;  /* 0x0c801f0009087f89 */ /* 0x000e2200000e0000 */
[----:B------:R-:W-:Y:S01]  /*c1a0*/  FMUL R12, R17, R12 ;  /* 0x0000000c110c7220 */ /* 0x000fe20000400000 */
[----:B--2---:R-:W-:Y:S01]  /*c1b0*/  FADD R3, R3, R2 ;  /* 0x0000000203037221 */ /* 0x004fe20000000000 */
[----:B------:R-:W1:Y:S03]  /*c1c0*/  MUFU.RCP R14, R14 ;  /* 0x0000000e000e7308 */ /* 0x000e660000001000 */
[----:B------:R-:W-:Y:S01]  /*c1d0*/  FFMA R3, R18, R12, R3 ;  /* 0x0000000c12037223 */ /* 0x000fe20000000003 */
[----:B------:R-:W-:-:S04]  /*c1e0*/  FSEL R15, R16, R13, P0 ;  /* 0x0000000d100f7208 */ /* 0x000fc80000000000 */
[----:B------:R-:W2:Y:S01]  /*c1f0*/  SHFL.BFLY PT, R2, R3, 0x4, 0x1f ;  /* 0x0c801f0003027f89 */ /* 0x000ea200000e0000 */
[----:B------:R-:W-:Y:S01]  /*c200*/  @!P2 FMUL R15, R15, 16777216 ;  /* 0x4b8000000f0fa820 */ /* 0x000fe20000400000 */
[C---:B------:R-:W-:Y:S01]  /*c210*/  FSETP.NEU.AND P1, PT, R10.reuse, RZ, PT ;  /* 0x000000ff0a00720b */ /* 0x040fe20003f2d000 */
[----:B------:R-:W-:Y:S02]  /*c220*/  FADD R16, R10, R10 ;  /* 0x0000000a0a107221 */ /* 0x000fe40000000000 */
[----:B-1----:R-:W-:-:S03]  /*c230*/  FMUL R15, R14, R15 ;  /* 0x0000000f0e0f7220 */ /* 0x002fc60000400000 */
[C---:B------:R-:W-:Y:S02]  /*c240*/  FSETP.GEU.AND P2, PT, |R16|.reuse, 1.175494350822287508e-38, PT ;  /* 0x008000001000780b */ /* 0x040fe40003f4e200 */
[----:B------:R-:W-:Y:S01]  /*c250*/  FSEL R15, R15, RZ, P1 ;  /* 0x000000ff0f0f7208 */ /* 0x000fe20000800000 */
[----:B0-----:R-:W-:Y:S01]  /*c260*/  FADD R8, -R9, R8 ;  /* 0x0000000809087221 */ /* 0x001fe20000000100 */
[----:B------:R-:W-:-:S03]  /*c270*/  FMUL R17, R16, 0.25 ;  /* 0x3e80000010117820 */ /* 0x000fc60000400000 */
[C---:B------:R-:W-:Y:S01]  /*c280*/  FFMA R9, R8.reuse, R15, R9 ;  /* 0x0000000f08097223 */ /* 0x040fe20000000009 */
[----:B------:R-:W-:Y:S01]  /*c290*/  FMUL R8, R8, R8 ;  /* 0x0000000808087220 */ /* 0x000fe20000400000 */
[----:B------:R-:W-:-:S03]  /*c2a0*/  FSETP.GT.AND P0, PT, |R16|, 8.50705917302346158658e+37, PT ;  /* 0x7e8000001000780b */ /* 0x000fc60003f04200 */
[----:B------:R-:W-:Y:S01]  /*c2b0*/  FMUL R8, R13, R8 ;  /* 0x000000080d087220 */ /* 0x000fe20000400000 */
[----:B--2---:R-:W-:Y:S01]  /*c2c0*/  FADD R2, R3, R2 ;  /* 0x0000000203027221 */ /* 0x004fe20000000000 */
[----:B------:R-:W-:Y:S01]  /*c2d0*/  FSEL R14, R17, R16, P0 ;  /* 0x00000010110e7208 */ /* 0x000fe20000000000 */
[----:B------:R-:W0:Y:S02]  /*c2e0*/  SHFL.BFLY PT, R12, R9, 0x2, 0x1f ;  /* 0x0c401f00090c7f89 */ /* 0x000e2400000e0000 */
[----:B------:R-:W-:Y:S02]  /*c2f0*/  FFMA R2, R15, R8, R2 ;  /* 0x000000080f027223 */ /* 0x000fe40000000002 */
[----:B------:R-:W-:-:S03]  /*c300*/  @!P2 FMUL R14, R14, 16777216 ;  /* 0x4b8000000e0ea820 */ /* 0x000fc60000400000 */
[----:B------:R-:W1:Y:S03]  /*c310*/  SHFL.BFLY PT, R3, R2, 0x2, 0x1f ;  /* 0x0c401f0002037f89 */ /* 0x000e6600000e0000 */
[----:B------:R-:W2:Y:S01]  /*c320*/  MUFU.RCP R14, R14 ;  /* 0x0000000e000e7308 */ /* 0x000ea20000001000 */
[----:B------:R-:W-:-:S05]  /*c330*/  FSEL R11, R11, R10, P0 ;  /* 0x0000000a0b0b7208 */ /* 0x000fca0000000000 */
[----:B------:R-:W-:Y:S01]  /*c340*/  @!P2 FMUL R11, R11, 16777216 ;  /* 0x4b8000000b0ba820 */ /* 0x000fe20000400000 */
[----:B------:R-:W-:Y:S01]  /*c350*/  FSETP.NEU.AND P0, PT, R16, RZ, PT ;  /* 0x000000ff1000720b */ /* 0x000fe20003f0d000 */
[----:B0-----:R-:W-:Y:S02]  /*c360*/  FADD R12, -R9, R12 ;  /* 0x0000000c090c7221 */ /* 0x001fe40000000100 */
[----:B--2---:R-:W-:Y:S02]  /*c370*/  FMUL R11, R14, R11 ;  /* 0x0000000b0e0b7220 */ /* 0x004fe40000400000 */
[----:B------:R-:W-:-:S03]  /*c380*/  FMUL R13, R12, R12 ;  /* 0x0000000c0c0d7220 */ /* 0x000fc60000400000 */
[----:B------:R-:W-:Y:S01]  /*c390*/  FSEL R11, R11, RZ, P0 ;  /* 0x000000ff0b0b7208 */ /* 0x000fe20000000000 */
[----:B-1----:R-:W-:Y:S01]  /*c3a0*/  FADD R2, R2, R3 ;  /* 0x0000000302027221 */ /* 0x002fe20000000000 */
[----:B------:R-:W-:Y:S01]  /*c3b0*/  FMUL R13, R10, R13 ;  /* 0x0000000d0a0d7220 */ /* 0x000fe20000400000 */
[----:B------:R-:W-:-:S03]  /*c3c0*/  FADD R14, R16, R16 ;  /* 0x00000010100e7221 */ /* 0x000fc60000000000 */
[----:B------:R-:W-:Y:S02]  /*c3d0*/  FFMA R13, R11, R13, R2 ;  /* 0x0000000d0b0d7223 */ /* 0x000fe40000000002 */
[----:B------:R-:W0:Y:S01]  /*c3e0*/  LDC.64 R2, c[0x0][0x210] ;  /* 0x00008400ff027b82 */ /* 0x000e220000000a00 */
[C---:B------:R-:W-:Y:S01]  /*c3f0*/  FSETP.GEU.AND P1, PT, |R14|.reuse, 1.175494350822287508e-38, PT ;  /* 0x008000000e00780b */ /* 0x040fe20003f2e200 */
[----:B------:R-:W-:Y:S01]  /*c400*/  FMUL R15, R14, 0.25 ;  /* 0x3e8000000e0f7820 */ /* 0x000fe20000400000 */
[----:B------:R-:W-:Y:S01]  /*c410*/  FFMA R9, R12, R11, R9 ;  /* 0x0000000b0c097223 */ /* 0x000fe20000000009 */
[----:B------:R-:W-:-:S04]  /*c420*/  FSETP.GT.AND P0, PT, |R14|, 8.50705917302346158658e+37, PT ;  /* 0x7e8000000e00780b */ /* 0x000fc80003f04200 */
[----:B------:R-:W-:Y:S01]  /*c430*/  FSEL R15, R15, R14, P0 ;  /* 0x0000000e0f0f7208 */ /* 0x000fe20000000000 */
[----:B------:R-:W1:Y:S01]  /*c440*/  SHFL.BFLY PT, R8, R9, 0x1, 0x1f ;  /* 0x0c201f0009087f89 */ /* 0x000e6200000e0000 */
[----:B------:R-:W-:-:S04]  /*c450*/  IMAD R31, R0, 0x200, R31 ;  /* 0x00000200001f7824 */ /* 0x000fc800078e021f */
[----:B------:R-:W-:Y:S01]  /*c460*/  @!P1 FMUL R15, R15, 16777216 ;  /* 0x4b8000000f0f9820 */ /* 0x000fe20000400000 */
[----:B------:R-:W2:Y:S05]  /*c470*/  SHFL.BFLY PT, R10, R13, 0x1, 0x1f ;  /* 0x0c201f000d0a7f89 */ /* 0x000eaa00000e0000 */
[----:B------:R-:W3:Y:S01]  /*c480*/  MUFU.RCP R15, R15 ;  /* 0x0000000f000f7308 */ /* 0x000ee20000001000 */
[----:B0-----:R-:W-:Y:S01]  /*c490*/  IMAD.WIDE R2, R31, 0x4, R2 ;  /* 0x000000041f027825 */ /* 0x001fe200078e0202 */
[----:B------:R-:W-:-:S04]  /*c4a0*/  FSEL R12, R17, R16, P0 ;  /* 0x00000010110c7208 */ /* 0x000fc80000000000 */
[----:B------:R-:W-:Y:S01]  /*c4b0*/  @!P6 STG.E.128 desc[UR6][R2.64], R4 ;  /* 0x000000040200e986 */ /* 0x000fe2000c101d06 */
[----:B------:R-:W-:Y:S01]  /*c4c0*/  @!P1 FMUL R12, R12, 16777216 ;  /* 0x4b8000000c0c9820 */ /* 0x000fe20000400000 */
[----:B------:R-:W-:Y:S01]  /*c4d0*/  BAR.SYNC.DEFER_BLOCKING 0x0 ;  /* 0x0000000000007b1d */ /* 0x000fe20000010000 */
[----:B-1----:R-:W-:Y:S02]  /*c4e0*/  FADD R8, -R9, R8 ;  /* 0x0000000809087221 */ /* 0x002fe40000000100 */
[----:B---3--:R-:W-:Y:S01]  /*c4f0*/  FMUL R12, R15, R12 ;  /* 0x0000000c0f0c7220 */ /* 0x008fe20000400000 */
[----:B------:R-:W-:Y:S01]  /*c500*/  FSETP.NEU.AND P0, PT, R14, RZ, PT ;  /* 0x000000ff0e00720b */ /* 0x000fe20003f0d000 */
[----:B------:R-:W-:Y:S01]  /*c510*/  FMUL R11, R8, R8 ;  /* 0x00000008080b7220 */ /* 0x000fe20000400000 */
[----:B------:R-:W-:Y:S02]  /*c520*/  LOP3.LUT P1, RZ, R117, 0x1f, RZ, 0xc0, !PT ;  /* 0x0000001f75ff7812 */ /* 0x000fe4000782c0ff */
[----:B------:R-:W-:Y:S01]  /*c530*/  FSEL R12, R12, RZ, P0 ;  /* 0x000000ff0c0c7208 */ /* 0x000fe20000000000 */
[----:B------:R-:W-:Y:S01]  /*c540*/  FMUL R11, R16, R11 ;  /* 0x0000000b100b7220 */ /* 0x000fe20000400000 */
[----:B------:R-:W-:Y:S01]  /*c550*/  SHF.R.U32.HI R15, RZ, 0x3, R117 ;  /* 0x00000003ff0f7819 */ /* 0x000fe20000011675 */
[----:B--2---:R-:W-:-:S02]  /*c560*/  FADD R13, R13, R10 ;  /* 0x0000000a0d0d7221 */ /* 0x004fc40000000000 */
[----:B------:R-:W-:Y:S01]  /*c570*/  FFMA R10, R8, R12, R9 ;  /* 0x0000000c080a7223 */ /* 0x000fe20000000009 */
[----:B------:R-:W-:Y:S01]  /*c580*/  LOP3.LUT R15, R15, 0xc, RZ, 0xc0, !PT ;  /* 0x0000000c0f0f7812 */ /* 0x000fe200078ec0ff */
[----:B------:R-:W-:-:S04]  /*c590*/  FFMA R12, R12, R11, R13 ;  /* 0x0000000b0c0c7223 */ /* 0x000fc8000000000d */
[----:B------:R-:W-:Y:S04]  /*c5a0*/  @!P1 STS [R15+UR4+0x20], R14 ;  /* 0x0000200e0f009988 */ /* 0x000fe80008000804 */
[----:B------:R-:W-:Y:S04]  /*c5b0*/  @!P1 STS [R15+UR4], R10 ;  /* 0x0000000a0f009988 */ /* 0x000fe80008000804 */
[----:B------:R-:W-:Y:S01]  /*c5c0*/  @!P1 STS [R15+UR4+0x10], R12 ;  /* 0x0000100c0f009988 */ /* 0x000fe20008000804 */
[----:B------:R-:W-:Y:S01]  /*c5d0*/  BAR.SYNC.DEFER_BLOCKING 0x0 ;  /* 0x0000000000007b1d */ /* 0x000fe20000010000 */
[----:B------:R-:W-:-:S13]  /*c5e0*/  ISETP.GE.AND P2, PT, R117, 0x4, PT ;  /* 0x000000047500780c */ /* 0x000fda0003f46270 */
[----:B------:R-:W0:Y:S04]  /*c5f0*/  @!P2 LDS R231, [R100+UR4+0x20] ;  /* 0x0000200464e7a984 */ /* 0x000e280008000800 */
[----:B------:R-:W-:Y:S04]  /*c600*/  @!P2 LDS R233, [R100+UR4] ;  /* 0x0000000464e9a984 */ /* 0x000fe80008000800 */
[----:B------:R-:W-:Y:S04]  /*c610*/  @!P2 LDS R33, [R100+UR4+0x10] ;  /* 0x000010046421a984 */ /* 0x000fe80008000800 */
[----:B0-----:R-:W0:Y:S02]  /*c620*/  SHFL.BFLY PT, R8, R231, 0x2, 0x1f ;  /* 0x0c401f00e7087f89 */ /* 0x001e2400000e0000 */
[----:B0-----:R-:W-:-:S05]  /*c630*/  FADD R9, R231, R8 ;  /* 0x00000008e7097221 */ /* 0x001fca0000000000 */
[C---:B------:R-:W-:Y:S01]  /*c640*/  FSETP.GEU.AND P1, PT, |R9|.reuse, 1.175494350822287508e-38, PT ;  /* 0x008000000900780b */ /* 0x040fe20003f2e200 */
[C---:B------:R-:W-:Y:S01]  /*c650*/  FMUL R2, R9.reuse, 0.25 ;  /* 0x3e80000009027820 */ /* 0x040fe20000400000 */
[----:B------:R-:W-:-:S04]  /*c660*/  FSETP.GT.AND P0, PT, |R9|, 8.50705917302346158658e+37, PT ;  /* 0x7e8000000900780b */ /* 0x000fc80003f04200 */
[----:B------:R-:W-:Y:S01]  /*c670*/  FSEL R4, R2, R9, P0 ;  /* 0x0000000902047208 */ /* 0x000fe20000000000 */
[----:B------:R-:W0:Y:S04]  /*c680*/  SHFL.BFLY PT, R10, R9, 0x1, 0x1f ;  /* 0x0c201f00090a7f89 */ /* 0x000e2800000e0000 */
[----:B------:R-:W1:Y:S02]  /*c690*/  SHFL.BFLY PT, R2, R233, 0x2, 0x1f ;  /* 0x0c401f00e9027f89 */ /* 0x000e6400000e0000 */
[----:B------:R-:W-:-:S04]  /*c6a0*/  @!P1 FMUL R4, R4, 16777216 ;  /* 0x4b80000004049820 */ /* 0x000fc80000400000 */
[----:B------:R-:W2:Y:S01]  /*c6b0*/  MUFU.RCP R5, R4 ;  /* 0x0000000400057308 */ /* 0x000ea20000001000 */
[----:B------:R-:W3:Y:S01]  /*c6c0*/  SHFL.BFLY PT, R3, R33, 0x2, 0x1f ;  /* 0x0c401f0021037f89 */ /* 0x000ee200000e0000 */
[----:B------:R-:W-:-:S04]  /*c6d0*/  @P0 FMUL R8, R8, 0.25 ;  /* 0x3e80000008080820 */ /* 0x000fc80000400000 */
[----:B------:R-:W-:Y:S01]  /*c6e0*/  @!P1 FMUL R8, R8, 16777216 ;  /* 0x4b80000008089820 */ /* 0x000fe20000400000 */
[----:B------:R-:W-:-:S03]  /*c6f0*/  FSETP.NEU.AND P0, PT, R9, RZ, PT ;  /* 0x000000ff0900720b */ /* 0x000fc60003f0d000 */
[----:B--2---:R-:W-:Y:S01]  /*c700*/  FMUL R5, R5, R8 ;  /* 0x0000000805057220 */ /* 0x004fe20000400000 */
[----:B0-----:R-:W-:Y:S01]  /*c710*/  FADD R11, R9, R10 ;  /* 0x0000000a090b7221 */ /* 0x001fe20000000000 */
[----:B-1----:R-:W-:-:S03]  /*c720*/  FADD R2, -R233, R2 ;  /* 0x00000002e9027221 */ /* 0x002fc60000000100 */
[----:B------:R-:W-:Y:S02]  /*c730*/  FSEL R5, R5, RZ, P0 ;  /* 0x000000ff05057208 */ /* 0x000fe40000000000 */
[C---:B------:R-:W-:Y:S01]  /*c740*/  FSETP.GEU.AND P1, PT, |R11|.reuse, 1.175494350822287508e-38, PT ;  /* 0x008000000b00780b */ /* 0x040fe20003f2e200 */
[C---:B------:R-:W-:Y:S02]  /*c750*/  FMUL R8, R2.reuse, R2 ;  /* 0x0000000202087220 */ /* 0x040fe40000400000 */
[----:B------:R-:W-:Y:S01]  /*c760*/  FFMA R2, R2, R5, R233 ;  /* 0x0000000502027223 */ /* 0x000fe200000000e9 */
[C---:B------:R-:W-:Y:S01]  /*c770*/  FMUL R4, R11.reuse, 0.25 ;  /* 0x3e8000000b047820 */ /* 0x040fe20000400000 */
[----:B------:R-:W-:Y:S01]  /*c780*/  FSETP.GT.AND P0, PT, |R11|, 8.50705917302346158658e+37, PT ;  /* 0x7e8000000b00780b */ /* 0x000fe20003f04200 */
[----:B---3--:R-:W-:Y:S01]  /*c790*/  FADD R6, R33, R3 ;  /* 0x0000000321067221 */ /* 0x008fe20000000000 */
[----:B------:R-:W-:Y:S01]  /*c7a0*/  FMUL R8, R231, R8 ;  /* 0x00000008e7087220 */ /* 0x000fe20000400000 */
[----:B------:R-:W0:Y:S01]  /*c7b0*/  SHFL.BFLY PT, R3, R2, 0x1, 0x1f ;  /* 0x0c201f0002037f89 */ /* 0x000e2200000e0000 */
[----:B------:R-:W-:-:S02]  /*c7c0*/  FSEL R4, R4, R11, P0 ;  /* 0x0000000b04047208 */ /* 0x000fc40000000000 */
[----:B------:R-:W-:-:S03]  /*c7d0*/  FFMA R6, R5, R8, R6 ;  /* 0x0000000805067223 */ /* 0x000fc60000000006 */
[----:B------:R-:W-:Y:S02]  /*c7e0*/  @!P1 FMUL R4, R4, 16777216 ;  /* 0x4b80000004049820 */ /* 0x000fe40000400000 */
[----:B------:R-:W1:Y:S02]  /*c7f0*/  SHFL.BFLY PT, R5, R6, 0x1, 0x1f ;  /* 0x0c201f0006057f89 */ /* 0x000e6400000e0000 */
[----:B------:R-:W2:Y:S01]  /*c800*/  MUFU.RCP R7, R4 ;  /* 0x0000000400077308 */ /* 0x000ea20000001000 */
[----:B------:R-:W-:Y:S01]  /*c810*/  @P0 FMUL R10, R10, 0.25 ;  /* 0x3e8000000a0a0820 */ /* 0x000fe20000400000 */
[----:B------:R-:W-:-:S03]  /*c820*/  LOP3.LUT P0, RZ, R117, 0x3, RZ, 0xc0, !PT ;  /* 0x0000000375ff7812 */ /* 0x000fc6000780c0ff */
[----:B------:R-:W-:Y:S01]  /*c830*/  @!P1 FMUL R10, R10, 16777216 ;  /* 0x4b8000000a0a9820 */ /* 0x000fe20000400000 */
[----:B------:R-:W-:Y:S02]  /*c840*/  FSETP.NEU.AND P1, PT, R11, RZ, PT ;  /* 0x000000ff0b00720b */ /* 0x000fe40003f2d000 */
[----:B------:R-:W-:Y:S01]  /*c850*/  ISETP.LT.AND P0, PT, R117, 0x4, !P0 ;  /* 0x000000047500780c */ /* 0x000fe20004701270 */
[----:B0-----:R-:W-:Y:S01]  /*c860*/  FADD R3, -R2, R3 ;  /* 0x0000000302037221 */ /* 0x001fe20000000100 */
[----:B--2---:R-:W-:-:S03]  /*c870*/  FMUL R7, R7, R10 ;  /* 0x0000000a07077220 */ /* 0x004fc60000400000 */
[----:B------:R-:W-:Y:S02]  /*c880*/  FMUL R8, R3, R3 ;  /* 0x0000000303087220 */ /* 0x000fe40000400000 */
[----:B------:R-:W-:Y:S01]  /*c890*/  FSEL R7, R7, RZ, P1 ;  /* 0x000000ff07077208 */ /* 0x000fe20000800000 */
[----:B-1----:R-:W-:Y:S01]  /*c8a0*/  FADD R6, R6, R5 ;  /* 0x0000000506067221 */ /* 0x002fe20000000000 */
[----:B------:R-:W-:-:S04]  /*c8b0*/  FMUL R8, R9, R8 ;  /* 0x0000000809087220 */ /* 0x000fc80000400000 */
[----:B------:R-:W-:Y:S01]  /*c8c0*/  @P0 STS [R100+UR4+0x20], R11 ;  /* 0x0000200b64000988 */ /* 0x000fe20008000804 */
[----:B------:R-:W-:Y:S01]  /*c8d0*/  FFMA R9, R3, R7, R2 ;  /* 0x0000000703097223 */ /* 0x000fe20000000002 */
[----:B------:R-:W0:Y:S01]  /*c8e0*/  LDC.64 R4, c[0x0][0x2a0] ;  /* 0x0000a800ff047b82 */ /* 0x000e220000000a00 */
[----:B------:R-:W-:-:S03]  /*c8f0*/  FFMA R13, R7, R8, R6 ;  /* 0x00000008070d7223 */ /* 0x000fc60000000006 */
[----:B------:R-:W-:Y:S04]  /*c900*/  @P0 STS [R100+UR4], R9 ;  /* 0x0000000964000988 */ /* 0x000fe80008000804 */
[----:B------:R-:W-:Y:S01]  /*c910*/  @P0 STS [R100+UR4+0x10], R13 ;  /* 0x0000100d64000988 */ /* 0x000fe20008000804 */
[----:B------:R-:W1:Y:S08]  /*c920*/  LDC.64 R2, c[0x0][0x298] ;  /* 0x0000a600ff027b82 */ /* 0x000e700000000a00 */
[----:B------:R-:W-:Y:S08]  /*c930*/  BAR.SYNC.DEFER_BLOCKING 0x0 ;  /* 0x0000000000007b1d */ /* 0x000ff00000010000 */
[----:B------:R-:W2:Y:S01]  /*c940*/  LDC.64 R6, c[0x0][0x2a8] ;  /* 0x0000aa00ff067b82 */ /* 0x000ea20000000a00 */
[----:B------:R-:W3:Y:S04]  /*c950*/  LDS R15, [UR4] ;  /* 0x00000004ff0f7984 */ /* 0x000ee80008000800 */
[----:B------:R-:W4:Y:S01]  /*c960*/  LDS R17, [UR4+0x10] ;  /* 0x00001004ff117984 */ /* 0x000f220008000800 */
[----:B------:R-:W-:Y:S01]  /*c970*/  ISETP.EQ.AND P0, PT, R32, RZ, !P6 ;  /* 0x000000ff2000720c */ /* 0x000fe20007702270 */
[----:B-1----:R-:W-:-:S04]  /*c980*/  IMAD.WIDE R2, R0, 0x4, R2 ;  /* 0x0000000400027825 */ /* 0x002fc800078e0202 */
[----:B0-----:R-:W-:-:S04]  /*c990*/  IMAD.WIDE R4, R0, 0x4, R4 ;  /* 0x0000000400047825 */ /* 0x001fc800078e0204 */
[----:B------:R-:W-:-:S04]  /*c9a0*/  IMAD.MOV.U32 R8, RZ, RZ, 0x3b000000 ;  /* 0x3b000000ff087424 */ /* 0x000fc800078e00ff */
[----:B---3--:R0:W-:Y:S04]  /*c9b0*/  @P0 STG.E desc[UR6][R2.64], R15 ;  /* 0x0000000f02000986 */ /* 0x0081e8000c101906 */
[----:B----4-:R0:W-:Y:S01]  /*c9c0*/  @P0 STG.E desc[UR6][R4.64], R17 ;  /* 0x0000001104000986 */ /* 0x0101e2000c101906 */
[----:B------:R-:W-:Y:S01]  /*c9d0*/  FFMA R8, R17, R8, 9.9999997473787516356e-06 ;  /* 0x3727c5ac11087423 */ /* 0x000fe20000000008 */
[----:B0-2---:R-:W-:Y:S06]  /*c9e0*/  @!P0 EXIT ;  /* 0x000000000000894d */ /* 0x005fec0003800000 */
[----:B0-----:R-:W0:Y:S01]  /*c9f0*/  MUFU.RSQ R5, R8 ;  /* 0x0000000800057308 */ /* 0x001e220000001400 */
[----:B------:R-:W-:-:S05]  /*ca00*/  IMAD.WIDE R2, R0, 0x4, R6 ;  /* 0x0000000400027825 */ /* 0x000fca00078e0206 */
[----:B0-----:R-:W-:Y:S01]  /*ca10*/  STG.E desc[UR6][R2.64], R5 ;  /* 0x0000000502007986 */ /* 0x001fe2000c101906 */
[----:B------:R-:W-:Y:S05]  /*ca20*/  EXIT ;  /* 0x000000000000794d */ /* 0x000fea0003800000 */
.L_x_0:
[----:B------:R-:W-:-:S00]  /*ca30*/  BRA `(.L_x_0) ;  /* 0xfffffffc00fc7947 */ /* 0x000fc0000383ffff */
[----:B------:R-:W-:-:S00]  /*ca40*/  NOP ;  /* 0x0000000000007918 */ /* 0x000fc00000000000 */
        /* <DEDUP_REMOVED lines=11> */
.L_x_1:


//--------------------- .nv.global.init           --------------------------
	.section	.nv.global.init,"aw",@progbits
.nv.global.init:
	.type		_$_str,@object
	.size		_$_str,(.L_0 - _$_str)
_$_str:
        /*0000*/ 	.byte	0x5f, 0x5f, 0x43, 0x55, 0x44, 0x41, 0x5f, 0x46, 0x54, 0x5a, 0x00
.L_0:


//--------------------- .nv.shared.triton_red_fused__to_copy__unsafe_index_add_arange_cat_clamp_floor_mul_native_group_norm_rsub_sub_37 --------------------------
	.section	.nv.shared.triton_red_fused__to_copy__unsafe_index_add_arange_cat_clamp_floor_mul_native_group_norm_rsub_sub_37,"aw",@nobits
	.sectionflags	@""
	.align	16
	.zero		1024


//--------------------- .nv.constant0.triton_red_fused__to_copy__unsafe_index_add_arange_cat_clamp_floor_mul_native_group_norm_rsub_sub_37 --------------------------
	.section	.nv.constant0.triton_red_fused__to_copy__unsafe_index_add_arange_cat_clamp_floor_mul_native_group_norm_rsub_sub_37,"a",@progbits
	.sectionflags	@""
	.align	4
.nv.constant0.triton_red_fused__to_copy__unsafe_index_add_arange_cat_clamp_floor_mul_native_group_norm_rsub_sub_37:
	.zero		696
